	.target	sm_90a

	.elftype	@"ET_EXEC"


//--------------------- .note.nv.tkinfo           --------------------------
	.section	.note.nv.tkinfo,"",@"SHT_NOTE"
	.sectionflags	@"SHF_NOTE_NV_TKINFO"
	.tkinfo
        /*0018*/ 	.word	0x00000002
        /*0030*/ 	.string	""
        /*0030*/ 	.string	"ptxas"
        /*0030*/ 	.string	"Cuda compilation tools, release 13.0, V13.0.88"
        /*0030*/ 	.string	"Build cuda_13.0.r13.0/compiler.36424714_0"
        /*0030*/ 	.string	"-arch sm_90a -m 64 "



//--------------------- .note.nv.cuinfo           --------------------------
	.section	.note.nv.cuinfo,"",@"SHT_NOTE"
	.sectionflags	@"SHF_NOTE_NV_CUINFO"
        /*0018*/ 	.short	0x0002
        /*001a*/ 	.short	0x005a
        /*001c*/ 	.short	0x0082
	.zero		2


//--------------------- .nv.info                  --------------------------
	.section	.nv.info,"",@"SHT_CUDA_INFO"
	.align	4


	//----- nvinfo : EIATTR_REGCOUNT
	.align		4
        /*0000*/ 	.byte	0x04, 0x2f
        /*0002*/ 	.short	(.L_12 - .L_11)
	.align		4
.L_11:
        /*0004*/ 	.word	index@(_ZN7cutlass13device_kernelINS_4conv6kernel13ConvUniversalINS1_16ConvProblemShapeILNS1_8OperatorE0ELi2EEENS1_10collective14CollectiveConvINS1_46MainloopSm90TmaGmmaWarpSpecializedImplicitGemmILS5_0ELi9ELi2EN4cute5tupleIJNSA_1CILi2EEENSC_ILi1EEESE_EEENS1_36KernelImplicitTmaWarpSpecializedSm90ELi1EEENSB_IJNSC_ILi128EEENSC_ILi64EEENSB_IJSJ_EEEEEENS_10bfloat16_tESM_NSA_8TiledMMAINSA_8MMA_AtomIJNSA_4SM904GMMA27MMA_64x64x16_F32BF16BF16_SSILNSQ_5MajorE0ELSS_0ELNSQ_7ScaleInE1ELST_1EEEEEENSA_6LayoutINSB_IJSE_SE_SE_EEENSB_IJNSC_ILi0EEESY_SY_EEEEENSB_IJNSA_10UnderscoreES11_S11_EEEEENS7_6detail26Sm90ImplicitGemmTileTraitsINSA_20SM90_TMA_LOAD_IM2COLENSA_14ComposedLayoutINSA_7SwizzleILi3ELi4ELi3EEENSA_18smem_ptr_flag_bitsILi16EEENSW_INSB_IJNSB_IJNSC_ILi8EEENSC_ILi16EEEEEENSB_IJSJ_SE_EEENSB_IJSE_NSC_ILi9EEEEEEEEENSB_IJNSB_IJSJ_NSC_ILi512EEEEEENSB_IJSE_SY_EEENSB_IJSY_NSC_ILi8192EEEEEEEEEEEEEvEENS15_INSA_23SM90_TMA_LOAD_MULTICASTENS17_IS19_S1B_NSW_INSB_IJNSB_IJS1C_S1C_EEES1F_S1H_EEENSB_IJS1K_S1L_NSB_IJSY_NSC_ILi4096EEEEEEEEEEEEEvEEEENS_8epilogue10collective6detail29Sm90TmaWarpSpecializedAdapterINS23_15DefaultEpilogueISM_NSB_IJNSB_IJlllEEESE_SY_EEES28_NS22_6thread17LinearCombinationISM_Li1EffLNS29_9ScaleType4KindE0ELNS_15FloatRoundStyleE2ESM_EENS_4gemm15EpilogueDefaultEEEEEvvEEEEvNT_6ParamsE)
        /*0008*/ 	.word	0x0000005a


	//----- nvinfo : EIATTR_FRAME_SIZE
	.align		4
.L_12:
        /*000c*/ 	.byte	0x04, 0x11
        /*000e*/ 	.short	(.L_14 - .L_13)
	.align		4
.L_13:
        /*0010*/ 	.word	index@(_ZN7cutlass13device_kernelINS_4conv6kernel13ConvUniversalINS1_16ConvProblemShapeILNS1_8OperatorE0ELi2EEENS1_10collective14CollectiveConvINS1_46MainloopSm90TmaGmmaWarpSpecializedImplicitGemmILS5_0ELi9ELi2EN4cute5tupleIJNSA_1CILi2EEENSC_ILi1EEESE_EEENS1_36KernelImplicitTmaWarpSpecializedSm90ELi1EEENSB_IJNSC_ILi128EEENSC_ILi64EEENSB_IJSJ_EEEEEENS_10bfloat16_tESM_NSA_8TiledMMAINSA_8MMA_AtomIJNSA_4SM904GMMA27MMA_64x64x16_F32BF16BF16_SSILNSQ_5MajorE0ELSS_0ELNSQ_7ScaleInE1ELST_1EEEEEENSA_6LayoutINSB_IJSE_SE_SE_EEENSB_IJNSC_ILi0EEESY_SY_EEEEENSB_IJNSA_10UnderscoreES11_S11_EEEEENS7_6detail26Sm90ImplicitGemmTileTraitsINSA_20SM90_TMA_LOAD_IM2COLENSA_14ComposedLayoutINSA_7SwizzleILi3ELi4ELi3EEENSA_18smem_ptr_flag_bitsILi16EEENSW_INSB_IJNSB_IJNSC_ILi8EEENSC_ILi16EEEEEENSB_IJSJ_SE_EEENSB_IJSE_NSC_ILi9EEEEEEEEENSB_IJNSB_IJSJ_NSC_ILi512EEEEEENSB_IJSE_SY_EEENSB_IJSY_NSC_ILi8192EEEEEEEEEEEEEvEENS15_INSA_23SM90_TMA_LOAD_MULTICASTENS17_IS19_S1B_NSW_INSB_IJNSB_IJS1C_S1C_EEES1F_S1H_EEENSB_IJS1K_S1L_NSB_IJSY_NSC_ILi4096EEEEEEEEEEEEEvEEEENS_8epilogue10collective6detail29Sm90TmaWarpSpecializedAdapterINS23_15DefaultEpilogueISM_NSB_IJNSB_IJlllEEESE_SY_EEES28_NS22_6thread17LinearCombinationISM_Li1EffLNS29_9ScaleType4KindE0ELNS_15FloatRoundStyleE2ESM_EENS_4gemm15EpilogueDefaultEEEEEvvEEEEvNT_6ParamsE)
        /*0014*/ 	.word	0x00000000


	//----- nvinfo : EIATTR_MIN_STACK_SIZE
	.align		4
.L_14:
        /*0018*/ 	.byte	0x04, 0x12
        /*001a*/ 	.short	(.L_16 - .L_15)
	.align		4
.L_15:
        /*001c*/ 	.word	index@(_ZN7cutlass13device_kernelINS_4conv6kernel13ConvUniversalINS1_16ConvProblemShapeILNS1_8OperatorE0ELi2EEENS1_10collective14CollectiveConvINS1_46MainloopSm90TmaGmmaWarpSpecializedImplicitGemmILS5_0ELi9ELi2EN4cute5tupleIJNSA_1CILi2EEENSC_ILi1EEESE_EEENS1_36KernelImplicitTmaWarpSpecializedSm90ELi1EEENSB_IJNSC_ILi128EEENSC_ILi64EEENSB_IJSJ_EEEEEENS_10bfloat16_tESM_NSA_8TiledMMAINSA_8MMA_AtomIJNSA_4SM904GMMA27MMA_64x64x16_F32BF16BF16_SSILNSQ_5MajorE0ELSS_0ELNSQ_7ScaleInE1ELST_1EEEEEENSA_6LayoutINSB_IJSE_SE_SE_EEENSB_IJNSC_ILi0EEESY_SY_EEEEENSB_IJNSA_10UnderscoreES11_S11_EEEEENS7_6detail26Sm90ImplicitGemmTileTraitsINSA_20SM90_TMA_LOAD_IM2COLENSA_14ComposedLayoutINSA_7SwizzleILi3ELi4ELi3EEENSA_18smem_ptr_flag_bitsILi16EEENSW_INSB_IJNSB_IJNSC_ILi8EEENSC_ILi16EEEEEENSB_IJSJ_SE_EEENSB_IJSE_NSC_ILi9EEEEEEEEENSB_IJNSB_IJSJ_NSC_ILi512EEEEEENSB_IJSE_SY_EEENSB_IJSY_NSC_ILi8192EEEEEEEEEEEEEvEENS15_INSA_23SM90_TMA_LOAD_MULTICASTENS17_IS19_S1B_NSW_INSB_IJNSB_IJS1C_S1C_EEES1F_S1H_EEENSB_IJS1K_S1L_NSB_IJSY_NSC_ILi4096EEEEEEEEEEEEEvEEEENS_8epilogue10collective6detail29Sm90TmaWarpSpecializedAdapterINS23_15DefaultEpilogueISM_NSB_IJNSB_IJlllEEESE_SY_EEES28_NS22_6thread17LinearCombinationISM_Li1EffLNS29_9ScaleType4KindE0ELNS_15FloatRoundStyleE2ESM_EENS_4gemm15EpilogueDefaultEEEEEvvEEEEvNT_6ParamsE)
        /*0020*/ 	.word	0x00000000
.L_16:


//--------------------- .nv.compat                --------------------------
	.section	.nv.compat,"",@"SHT_CUDA_COMPAT_INFO"
	.align	4
        /*0000*/ 	.byte	0x02, 0x09, 0x01, 0x00, 0x02, 0x02, 0x04, 0x00, 0x02, 0x05, 0x05, 0x00, 0x03, 0x07, 0x01, 0x01
        /*0010*/ 	.byte	0x02, 0x03, 0x01, 0x00, 0x02, 0x06, 0x01, 0x00, 0x04, 0x0b, 0x08, 0x00, 0x00, 0x00, 0x00, 0x00
        /*0020*/ 	.byte	0x00, 0x00, 0x00, 0x00


//--------------------- .nv.info._ZN7cutlass13device_kernelINS_4conv6kernel13ConvUniversalINS1_16ConvProblemShapeILNS1_8OperatorE0ELi2EEENS1_10collective14CollectiveConvINS1_46MainloopSm90TmaGmmaWarpSpecializedImplicitGemmILS5_0ELi9ELi2EN4cute5tupleIJNSA_1CILi2EEENSC_ILi1EEESE_EEENS1_36KernelImplicitTmaWarpSpecializedSm90ELi1EEENSB_IJNSC_ILi128EEENSC_ILi64EEENSB_IJSJ_EEEEEENS_10bfloat16_tESM_NSA_8TiledMMAINSA_8MMA_AtomIJNSA_4SM904GMMA27MMA_64x64x16_F32BF16BF16_SSILNSQ_5MajorE0ELSS_0ELNSQ_7ScaleInE1ELST_1EEEEEENSA_6LayoutINSB_IJSE_SE_SE_EEENSB_IJNSC_ILi0EEESY_SY_EEEEENSB_IJNSA_10UnderscoreES11_S11_EEEEENS7_6detail26Sm90ImplicitGemmTileTraitsINSA_20SM90_TMA_LOAD_IM2COLENSA_14ComposedLayoutINSA_7SwizzleILi3ELi4ELi3EEENSA_18smem_ptr_flag_bitsILi16EEENSW_INSB_IJNSB_IJNSC_ILi8EEENSC_ILi16EEEEEENSB_IJSJ_SE_EEENSB_IJSE_NSC_ILi9EEEEEEEEENSB_IJNSB_IJSJ_NSC_ILi512EEEEEENSB_IJSE_SY_EEENSB_IJSY_NSC_ILi8192EEEEEEEEEEEEEvEENS15_INSA_23SM90_TMA_LOAD_MULTICASTENS17_IS19_S1B_NSW_INSB_IJNSB_IJS1C_S1C_EEES1F_S1H_EEENSB_IJS1K_S1L_NSB_IJSY_NSC_ILi4096EEEEEEEEEEEEEvEEEENS_8epilogue10collective6detail29Sm90TmaWarpSpecializedAdapterINS23_15DefaultEpilogueISM_NSB_IJNSB_IJlllEEESE_SY_EEES28_NS22_6thread17LinearCombinationISM_Li1EffLNS29_9ScaleType4KindE0ELNS_15FloatRoundStyleE2ESM_EENS_4gemm15EpilogueDefaultEEEEEvvEEEEvNT_6ParamsE --------------------------
	.section	.nv.info._ZN7cutlass13device_kernelINS_4conv6kernel13ConvUniversalINS1_16ConvProblemShapeILNS1_8OperatorE0ELi2EEENS1_10collective14CollectiveConvINS1_46MainloopSm90TmaGmmaWarpSpecializedImplicitGemmILS5_0ELi9ELi2EN4cute5tupleIJNSA_1CILi2EEENSC_ILi1EEESE_EEENS1_36KernelImplicitTmaWarpSpecializedSm90ELi1EEENSB_IJNSC_ILi128EEENSC_ILi64EEENSB_IJSJ_EEEEEENS_10bfloat16_tESM_NSA_8TiledMMAINSA_8MMA_AtomIJNSA_4SM904GMMA27MMA_64x64x16_F32BF16BF16_SSILNSQ_5MajorE0ELSS_0ELNSQ_7ScaleInE1ELST_1EEEEEENSA_6LayoutINSB_IJSE_SE_SE_EEENSB_IJNSC_ILi0EEESY_SY_EEEEENSB_IJNSA_10UnderscoreES11_S11_EEEEENS7_6detail26Sm90ImplicitGemmTileTraitsINSA_20SM90_TMA_LOAD_IM2COLENSA_14ComposedLayoutINSA_7SwizzleILi3ELi4ELi3EEENSA_18smem_ptr_flag_bitsILi16EEENSW_INSB_IJNSB_IJNSC_ILi8EEENSC_ILi16EEEEEENSB_IJSJ_SE_EEENSB_IJSE_NSC_ILi9EEEEEEEEENSB_IJNSB_IJSJ_NSC_ILi512EEEEEENSB_IJSE_SY_EEENSB_IJSY_NSC_ILi8192EEEEEEEEEEEEEvEENS15_INSA_23SM90_TMA_LOAD_MULTICASTENS17_IS19_S1B_NSW_INSB_IJNSB_IJS1C_S1C_EEES1F_S1H_EEENSB_IJS1K_S1L_NSB_IJSY_NSC_ILi4096EEEEEEEEEEEEEvEEEENS_8epilogue10collective6detail29Sm90TmaWarpSpecializedAdapterINS23_15DefaultEpilogueISM_NSB_IJNSB_IJlllEEESE_SY_EEES28_NS22_6thread17LinearCombinationISM_Li1EffLNS29_9ScaleType4KindE0ELNS_15FloatRoundStyleE2ESM_EENS_4gemm15EpilogueDefaultEEEEEvvEEEEvNT_6ParamsE,"",@"SHT_CUDA_INFO"
	.sectionflags	@""
	.align	4


	//----- nvinfo : EIATTR_CUDA_API_VERSION
	.align		4
        /*0000*/ 	.byte	0x04, 0x37
        /*0002*/ 	.short	(.L_18 - .L_17)
.L_17:
        /*0004*/ 	.word	0x00000082


	//----- nvinfo : EIATTR_KPARAM_INFO
	.align		4
.L_18:
        /*0008*/ 	.byte	0x04, 0x17
        /*000a*/ 	.short	(.L_20 - .L_19)
.L_19:
        /*000c*/ 	.word	0x00000000
        /*0010*/ 	.short	0x0000
        /*0012*/ 	.short	0x0070
        /*0014*/ 	.byte	0x00, 0xf0, 0x01, 0x0e


	//----- nvinfo : EIATTR_SPARSE_MMA_MASK
	.align		4
.L_20:
        /*0018*/ 	.byte	0x03, 0x50
        /*001a*/ 	.short	0x0000


	//----- nvinfo : EIATTR_MAXREG_COUNT
	.align		4
        /*001c*/ 	.byte	0x03, 0x1b
        /*001e*/ 	.short	0x00ff


	//----- nvinfo : EIATTR_NUM_BARRIERS
	.align		4
        /*0020*/ 	.byte	0x02, 0x4c
        /*0022*/ 	.byte	0x01
	.zero		1


	//----- nvinfo : EIATTR_MERCURY_ISA_VERSION
	.align		4
        /*0024*/ 	.byte	0x03, 0x5f
        /*0026*/ 	.short	0x0101


	//----- nvinfo : EIATTR_COOP_GROUP_MASK_REGIDS
	.align		4
        /*0028*/ 	.byte	0x04, 0x29
        /*002a*/ 	.short	(.L_22 - .L_21)


	//   ....[0]....
.L_21:
        /*002c*/ 	.word	0xffffffff


	//   ....[1]....
        /*0030*/ 	.word	0xffffffff


	//   ....[2]....
        /*0034*/ 	.word	0xffffffff


	//   ....[3]....
        /*0038*/ 	.word	0xffffffff


	//----- nvinfo : EIATTR_COOP_GROUP_INSTR_OFFSETS
	.align		4
.L_22:
        /*003c*/ 	.byte	0x04, 0x28
        /*003e*/ 	.short	(.L_24 - .L_23)


	//   ....[0]....
.L_23:
        /*0040*/ 	.word	0x00000070


	//   ....[1]....
        /*0044*/ 	.word	0x00000080


	//   ....[2]....
        /*0048*/ 	.word	0x00000140


	//   ....[3]....
        /*004c*/ 	.word	0x00000770


	//----- nvinfo : EIATTR_MBARRIER_INSTR_OFFSETS
	.align		4
.L_24:
        /*0050*/ 	.byte	0x04, 0x39
        /*0052*/ 	.short	(.L_26 - .L_25)


	//   ....[0]....
.L_25:
        /*0054*/ 	.word	0x00000310
        /*0058*/ 	.word	0x000000ff
        /*005c*/ 	.word	0x00036000
        /*0060*/ 	.short	0x0100
        /*0062*/ 	.byte	0x08
	.zero		1


	//   ....[1]....
        /*0064*/ 	.word	0x00000320
        /*0068*/ 	.word	0x000000ff
        /*006c*/ 	.word	0x00036048
        /*0070*/ 	.short	0x0100
        /*0072*/ 	.byte	0x08
	.zero		1


	//   ....[2]....
        /*0074*/ 	.word	0x00000330
        /*0078*/ 	.word	0x000000ff
        /*007c*/ 	.word	0x00036008
        /*0080*/ 	.short	0x0100
        /*0082*/ 	.byte	0x08
	.zero		1


	//   ....[3]....
        /*0084*/ 	.word	0x00000340
        /*0088*/ 	.word	0x000000ff
        /*008c*/ 	.word	0x00036050
        /*0090*/ 	.short	0x0100
        /*0092*/ 	.byte	0x08
	.zero		1


	//   ....[4]....
        /*0094*/ 	.word	0x00000350
        /*0098*/ 	.word	0x000000ff
        /*009c*/ 	.word	0x00036010
        /*00a0*/ 	.short	0x0100
        /*00a2*/ 	.byte	0x08
	.zero		1


	//   ....[5]....
        /*00a4*/ 	.word	0x00000360
        /*00a8*/ 	.word	0x000000ff
        /*00ac*/ 	.word	0x00036058
        /*00b0*/ 	.short	0x0100
        /*00b2*/ 	.byte	0x08
	.zero		1


	//   ....[6]....
        /*00b4*/ 	.word	0x00000370
        /*00b8*/ 	.word	0x000000ff
        /*00bc*/ 	.word	0x00036018
        /*00c0*/ 	.short	0x0100
        /*00c2*/ 	.byte	0x08
	.zero		1


	//   ....[7]....
        /*00c4*/ 	.word	0x00000380
        /*00c8*/ 	.word	0x000000ff
        /*00cc*/ 	.word	0x00036060
        /*00d0*/ 	.short	0x0100
        /*00d2*/ 	.byte	0x08
	.zero		1


	//   ....[8]....
        /*00d4*/ 	.word	0x00000390
        /*00d8*/ 	.word	0x000000ff
        /*00dc*/ 	.word	0x00036020
        /*00e0*/ 	.short	0x0100
        /*00e2*/ 	.byte	0x08
	.zero		1


	//   ....[9]....
        /*00e4*/ 	.word	0x000003a0
        /*00e8*/ 	.word	0x000000ff
        /*00ec*/ 	.word	0x00036068
        /*00f0*/ 	.short	0x0100
        /*00f2*/ 	.byte	0x08
	.zero		1


	//   ....[10]....
        /*00f4*/ 	.word	0x000003b0
        /*00f8*/ 	.word	0x000000ff
        /*00fc*/ 	.word	0x00036028
        /*0100*/ 	.short	0x0100
        /*0102*/ 	.byte	0x08
	.zero		1


	//   ....[11]....
        /*0104*/ 	.word	0x000003c0
        /*0108*/ 	.word	0x000000ff
        /*010c*/ 	.word	0x00036070
        /*0110*/ 	.short	0x0100
        /*0112*/ 	.byte	0x08
	.zero		1


	//   ....[12]....
        /*0114*/ 	.word	0x000003d0
        /*0118*/ 	.word	0x000000ff
        /*011c*/ 	.word	0x00036030
        /*0120*/ 	.short	0x0100
        /*0122*/ 	.byte	0x08
	.zero		1


	//   ....[13]....
        /*0124*/ 	.word	0x000003e0
        /*0128*/ 	.word	0x000000ff
        /*012c*/ 	.word	0x00036078
        /*0130*/ 	.short	0x0100
        /*0132*/ 	.byte	0x08
	.zero		1


	//   ....[14]....
        /*0134*/ 	.word	0x000003f0
        /*0138*/ 	.word	0x000000ff
        /*013c*/ 	.word	0x00036038
        /*0140*/ 	.short	0x0100
        /*0142*/ 	.byte	0x08
	.zero		1


	//   ....[15]....
        /*0144*/ 	.word	0x00000400
        /*0148*/ 	.word	0x000000ff
        /*014c*/ 	.word	0x00036080
        /*0150*/ 	.short	0x0100
        /*0152*/ 	.byte	0x08
	.zero		1


	//   ....[16]....
        /*0154*/ 	.word	0x00000410
        /*0158*/ 	.word	0x000000ff
        /*015c*/ 	.word	0x00036040
        /*0160*/ 	.short	0x0100
        /*0162*/ 	.byte	0x08
	.zero		1


	//   ....[17]....
        /*0164*/ 	.word	0x00000420
        /*0168*/ 	.word	0x000000ff
        /*016c*/ 	.word	0x00036088
        /*0170*/ 	.short	0x0100
        /*0172*/ 	.byte	0x08
	.zero		1


	//   ....[18]....
        /*0174*/ 	.word	0x00000dc0
        /*0178*/ 	.word	0x00000007
        /*017c*/ 	.word	0x00036000
        /*0180*/ 	.short	0x010a
        /*0182*/ 	.byte	0x3f
	.zero		1


	//   ....[19]....
        /*0184*/ 	.word	0x00001260
        /*0188*/ 	.word	0x00000009
        /*018c*/ 	.word	0x00036000
        /*0190*/ 	.short	0x010a
        /*0192*/ 	.byte	0x3f
	.zero		1


	//   ....[20]....
        /*0194*/ 	.word	0x00001580
        /*0198*/ 	.word	0x00000009
        /*019c*/ 	.word	0x00000000
        /*01a0*/ 	.short	0x0101
        /*01a2*/ 	.byte	0x3f
	.zero		1


	//   ....[21]....
        /*01a4*/ 	.word	0x000017b0
        /*01a8*/ 	.word	0x00000003
        /*01ac*/ 	.word	0x00000000
        /*01b0*/ 	.short	0x0101
        /*01b2*/ 	.byte	0x3f
	.zero		1


	//   ....[22]....
        /*01b4*/ 	.word	0x000065b0
        /*01b8*/ 	.word	0x0000000e
        /*01bc*/ 	.word	0x00036048
        /*01c0*/ 	.short	0x010a
        /*01c2*/ 	.byte	0x3f
	.zero		1


	//   ....[23]....
        /*01c4*/ 	.word	0x00006c80
        /*01c8*/ 	.word	0x00000003
        /*01cc*/ 	.word	0x00000000
        /*01d0*/ 	.short	0x010a
        /*01d2*/ 	.byte	0x3f
	.zero		1


	//   ....[24]....
        /*01d4*/ 	.word	0x00006d30
        /*01d8*/ 	.word	0x00000000
        /*01dc*/ 	.word	0x00000000
        /*01e0*/ 	.short	0x010a
        /*01e2*/ 	.byte	0x3f
	.zero		1


	//   ....[25]....
        /*01e4*/ 	.word	0x00006de0
        /*01e8*/ 	.word	0x00000000
        /*01ec*/ 	.word	0x00000000
        /*01f0*/ 	.short	0x010a
        /*01f2*/ 	.byte	0x3f
	.zero		1


	//   ....[26]....
        /*01f4*/ 	.word	0x00006e90
        /*01f8*/ 	.word	0x00000000
        /*01fc*/ 	.word	0x00000000
        /*0200*/ 	.short	0x010a
        /*0202*/ 	.byte	0x3f
	.zero		1


	//   ....[27]....
        /*0204*/ 	.word	0x00006f40
        /*0208*/ 	.word	0x00000000
        /*020c*/ 	.word	0x00000000
        /*0210*/ 	.short	0x010a
        /*0212*/ 	.byte	0x3f
	.zero		1


	//   ....[28]....
        /*0214*/ 	.word	0x00006ff0
        /*0218*/ 	.word	0x00000000
        /*021c*/ 	.word	0x00000000
        /*0220*/ 	.short	0x010a
        /*0222*/ 	.byte	0x3f
	.zero		1


	//   ....[29]....
        /*0224*/ 	.word	0x000070a0
        /*0228*/ 	.word	0x00000000
        /*022c*/ 	.word	0x00000000
        /*0230*/ 	.short	0x010a
        /*0232*/ 	.byte	0x3f
	.zero		1


	//   ....[30]....
        /*0234*/ 	.word	0x00007150
        /*0238*/ 	.word	0x00000000
        /*023c*/ 	.word	0x00000000
        /*0240*/ 	.short	0x010a
        /*0242*/ 	.byte	0x3f
	.zero		1


	//   ....[31]....
        /*0244*/ 	.word	0x00007200
        /*0248*/ 	.word	0x00000005
        /*024c*/ 	.word	0x00000000
        /*0250*/ 	.short	0x010a
        /*0252*/ 	.byte	0x3f
	.zero		1


	//----- nvinfo : EIATTR_NUM_MBARRIERS
	.align		4
.L_26:
        /*0254*/ 	.byte	0x03, 0x38
        /*0256*/ 	.short	0x0012


	//----- nvinfo : EIATTR_EXIT_INSTR_OFFSETS
	.align		4
        /*0258*/ 	.byte	0x04, 0x1c
        /*025a*/ 	.short	(.L_28 - .L_27)


	//   ....[0]....
.L_27:
        /*025c*/ 	.word	0x00000af0


	//   ....[1]....
        /*0260*/ 	.word	0x00001910


	//   ....[2]....
        /*0264*/ 	.word	0x00004ce0


	//   ....[3]....
        /*0268*/ 	.word	0x00004d10


	//   ....[4]....
        /*026c*/ 	.word	0x00006370


	//   ....[5]....
        /*0270*/ 	.word	0x000063a0


	//   ....[6]....
        /*0274*/ 	.word	0x000063c0


	//   ....[7]....
        /*0278*/ 	.word	0x00006b70


	//   ....[8]....
        /*027c*/ 	.word	0x00007230


	//----- nvinfo : EIATTR_MAX_THREADS
	.align		4
.L_28:
        /*0280*/ 	.byte	0x04, 0x05
        /*0282*/ 	.short	(.L_30 - .L_29)
.L_29:
        /*0284*/ 	.word	0x00000100
        /*0288*/ 	.word	0x00000001
        /*028c*/ 	.word	0x00000001


	//----- nvinfo : EIATTR_CRS_STACK_SIZE
	.align		4
.L_30:
        /*0290*/ 	.byte	0x04, 0x1e
        /*0292*/ 	.short	(.L_32 - .L_31)
.L_31:
        /*0294*/ 	.word	0x00000000


	//----- nvinfo : EIATTR_CBANK_PARAM_SIZE
	.align		4
.L_32:
        /*0298*/ 	.byte	0x03, 0x19
        /*029a*/ 	.short	0x03f0


	//----- nvinfo : EIATTR_PARAM_CBANK
	.align		4
        /*029c*/ 	.byte	0x04, 0x0a
        /*029e*/ 	.short	(.L_34 - .L_33)
	.align		4
.L_33:
        /*02a0*/ 	.word	index@(.nv.constant0._ZN7cutlass13device_kernelINS_4conv6kernel13ConvUniversalINS1_16ConvProblemShapeILNS1_8OperatorE0ELi2EEENS1_10collective14CollectiveConvINS1_46MainloopSm90TmaGmmaWarpSpecializedImplicitGemmILS5_0ELi9ELi2EN4cute5tupleIJNSA_1CILi2EEENSC_ILi1EEESE_EEENS1_36KernelImplicitTmaWarpSpecializedSm90ELi1EEENSB_IJNSC_ILi128EEENSC_ILi64EEENSB_IJSJ_EEEEEENS_10bfloat16_tESM_NSA_8TiledMMAINSA_8MMA_AtomIJNSA_4SM904GMMA27MMA_64x64x16_F32BF16BF16_SSILNSQ_5MajorE0ELSS_0ELNSQ_7ScaleInE1ELST_1EEEEEENSA_6LayoutINSB_IJSE_SE_SE_EEENSB_IJNSC_ILi0EEESY_SY_EEEEENSB_IJNSA_10UnderscoreES11_S11_EEEEENS7_6detail26Sm90ImplicitGemmTileTraitsINSA_20SM90_TMA_LOAD_IM2COLENSA_14ComposedLayoutINSA_7SwizzleILi3ELi4ELi3EEENSA_18smem_ptr_flag_bitsILi16EEENSW_INSB_IJNSB_IJNSC_ILi8EEENSC_ILi16EEEEEENSB_IJSJ_SE_EEENSB_IJSE_NSC_ILi9EEEEEEEEENSB_IJNSB_IJSJ_NSC_ILi512EEEEEENSB_IJSE_SY_EEENSB_IJSY_NSC_ILi8192EEEEEEEEEEEEEvEENS15_INSA_23SM90_TMA_LOAD_MULTICASTENS17_IS19_S1B_NSW_INSB_IJNSB_IJS1C_S1C_EEES1F_S1H_EEENSB_IJS1K_S1L_NSB_IJSY_NSC_ILi4096EEEEEEEEEEEEEvEEEENS_8epilogue10collective6detail29Sm90TmaWarpSpecializedAdapterINS23_15DefaultEpilogueISM_NSB_IJNSB_IJlllEEESE_SY_EEES28_NS22_6thread17LinearCombinationISM_Li1EffLNS29_9ScaleType4KindE0ELNS_15FloatRoundStyleE2ESM_EENS_4gemm15EpilogueDefaultEEEEEvvEEEEvNT_6ParamsE)
        /*02a4*/ 	.short	0x0210
        /*02a6*/ 	.short	0x03f0


	//----- nvinfo : EIATTR_SW_WAR
	.align		4
.L_34:
        /*02a8*/ 	.byte	0x04, 0x36
        /*02aa*/ 	.short	(.L_36 - .L_35)
.L_35:
        /*02ac*/ 	.word	0x00000008
.L_36:


//--------------------- .nv.callgraph             --------------------------
	.section	.nv.callgraph,"",@"SHT_CUDA_CALLGRAPH"
	.align	4
	.sectionentsize	8
	.align		4
        /*0000*/ 	.word	0x00000000
	.align		4
        /*0004*/ 	.word	0xffffffff
	.align		4
        /*0008*/ 	.word	0x00000000
	.align		4
        /*000c*/ 	.word	0xfffffffe
	.align		4
        /*0010*/ 	.word	0x00000000
	.align		4
        /*0014*/ 	.word	0xfffffffd
	.align		4
        /*0018*/ 	.word	0x00000000
	.align		4
        /*001c*/ 	.word	0xfffffffc


//--------------------- .nv.constant4             --------------------------
	.section	.nv.constant4,"a",@progbits
	.align	8
	.align		8
.nv.constant4:
        /*0000*/ 	.dword	_ZN39_INTERNAL_0c7a574e_4_k_cu_fabfd2ec_29594cuda3std3__45__cpo5beginE
	.align		8
        /*0008*/ 	.dword	_ZN39_INTERNAL_0c7a574e_4_k_cu_fabfd2ec_29594cuda3std3__45__cpo3endE
	.align		8
        /*0010*/ 	.dword	_ZN39_INTERNAL_0c7a574e_4_k_cu_fabfd2ec_29594cuda3std3__45__cpo6cbeginE
	.align		8
        /*0018*/ 	.dword	_ZN39_INTERNAL_0c7a574e_4_k_cu_fabfd2ec_29594cuda3std3__45__cpo4cendE
	.align		8
        /*0020*/ 	.dword	_ZN39_INTERNAL_0c7a574e_4_k_cu_fabfd2ec_29594cuda3std3__441_GLOBAL__N__0c7a574e_4_k_cu_fabfd2ec_29596ignoreE
	.align		8
        /*0028*/ 	.dword	_ZN39_INTERNAL_0c7a574e_4_k_cu_fabfd2ec_29594cuda3std3__419piecewise_constructE
	.align		8
        /*0030*/ 	.dword	_ZN39_INTERNAL_0c7a574e_4_k_cu_fabfd2ec_29594cuda3std3__48in_placeE
	.align		8
        /*0038*/ 	.dword	_ZN39_INTERNAL_0c7a574e_4_k_cu_fabfd2ec_29594cuda3std6ranges3__45__cpo4swapE
	.align		8
        /*0040*/ 	.dword	_ZN39_INTERNAL_0c7a574e_4_k_cu_fabfd2ec_29594cuda3std6ranges3__45__cpo9iter_moveE
	.align		8
        /*0048*/ 	.dword	_ZN39_INTERNAL_0c7a574e_4_k_cu_fabfd2ec_29594cute7productE
	.align		8
        /*0050*/ 	.dword	_ZN39_INTERNAL_0c7a574e_4_k_cu_fabfd2ec_29594cute1_E


//--------------------- .text._ZN7cutlass13device_kernelINS_4conv6kernel13ConvUniversalINS1_16ConvProblemShapeILNS1_8OperatorE0ELi2EEENS1_10collective14CollectiveConvINS1_46MainloopSm90TmaGmmaWarpSpecializedImplicitGemmILS5_0ELi9ELi2EN4cute5tupleIJNSA_1CILi2EEENSC_ILi1EEESE_EEENS1_36KernelImplicitTmaWarpSpecializedSm90ELi1EEENSB_IJNSC_ILi128EEENSC_ILi64EEENSB_IJSJ_EEEEEENS_10bfloat16_tESM_NSA_8TiledMMAINSA_8MMA_AtomIJNSA_4SM904GMMA27MMA_64x64x16_F32BF16BF16_SSILNSQ_5MajorE0ELSS_0ELNSQ_7ScaleInE1ELST_1EEEEEENSA_6LayoutINSB_IJSE_SE_SE_EEENSB_IJNSC_ILi0EEESY_SY_EEEEENSB_IJNSA_10UnderscoreES11_S11_EEEEENS7_6detail26Sm90ImplicitGemmTileTraitsINSA_20SM90_TMA_LOAD_IM2COLENSA_14ComposedLayoutINSA_7SwizzleILi3ELi4ELi3EEENSA_18smem_ptr_flag_bitsILi16EEENSW_INSB_IJNSB_IJNSC_ILi8EEENSC_ILi16EEEEEENSB_IJSJ_SE_EEENSB_IJSE_NSC_ILi9EEEEEEEEENSB_IJNSB_IJSJ_NSC_ILi512EEEEEENSB_IJSE_SY_EEENSB_IJSY_NSC_ILi8192EEEEEEEEEEEEEvEENS15_INSA_23SM90_TMA_LOAD_MULTICASTENS17_IS19_S1B_NSW_INSB_IJNSB_IJS1C_S1C_EEES1F_S1H_EEENSB_IJS1K_S1L_NSB_IJSY_NSC_ILi4096EEEEEEEEEEEEEvEEEENS_8epilogue10collective6detail29Sm90TmaWarpSpecializedAdapterINS23_15DefaultEpilogueISM_NSB_IJNSB_IJlllEEESE_SY_EEES28_NS22_6thread17LinearCombinationISM_Li1EffLNS29_9ScaleType4KindE0ELNS_15FloatRoundStyleE2ESM_EENS_4gemm15EpilogueDefaultEEEEEvvEEEEvNT_6ParamsE --------------------------
	.section	.text._ZN7cutlass13device_kernelINS_4conv6kernel13ConvUniversalINS1_16ConvProblemShapeILNS1_8OperatorE0ELi2EEENS1_10collective14CollectiveConvINS1_46MainloopSm90TmaGmmaWarpSpecializedImplicitGemmILS5_0ELi9ELi2EN4cute5tupleIJNSA_1CILi2EEENSC_ILi1EEESE_EEENS1_36KernelImplicitTmaWarpSpecializedSm90ELi1EEENSB_IJNSC_ILi128EEENSC_ILi64EEENSB_IJSJ_EEEEEENS_10bfloat16_tESM_NSA_8TiledMMAINSA_8MMA_AtomIJNSA_4SM904GMMA27MMA_64x64x16_F32BF16BF16_SSILNSQ_5MajorE0ELSS_0ELNSQ_7ScaleInE1ELST_1EEEEEENSA_6LayoutINSB_IJSE_SE_SE_EEENSB_IJNSC_ILi0EEESY_SY_EEEEENSB_IJNSA_10UnderscoreES11_S11_EEEEENS7_6detail26Sm90ImplicitGemmTileTraitsINSA_20SM90_TMA_LOAD_IM2COLENSA_14ComposedLayoutINSA_7SwizzleILi3ELi4ELi3EEENSA_18smem_ptr_flag_bitsILi16EEENSW_INSB_IJNSB_IJNSC_ILi8EEENSC_ILi16EEEEEENSB_IJSJ_SE_EEENSB_IJSE_NSC_ILi9EEEEEEEEENSB_IJNSB_IJSJ_NSC_ILi512EEEEEENSB_IJSE_SY_EEENSB_IJSY_NSC_ILi8192EEEEEEEEEEEEEvEENS15_INSA_23SM90_TMA_LOAD_MULTICASTENS17_IS19_S1B_NSW_INSB_IJNSB_IJS1C_S1C_EEES1F_S1H_EEENSB_IJS1K_S1L_NSB_IJSY_NSC_ILi4096EEEEEEEEEEEEEvEEEENS_8epilogue10collective6detail29Sm90TmaWarpSpecializedAdapterINS23_15DefaultEpilogueISM_NSB_IJNSB_IJlllEEESE_SY_EEES28_NS22_6thread17LinearCombinationISM_Li1EffLNS29_9ScaleType4KindE0ELNS_15FloatRoundStyleE2ESM_EENS_4gemm15EpilogueDefaultEEEEEvvEEEEvNT_6ParamsE,"ax",@progbits
	.align	128
.text._ZN7cutlass13device_kernelINS_4conv6kernel13ConvUniversalINS1_16ConvProblemShapeILNS1_8OperatorE0ELi2EEENS1_10collective14CollectiveConvINS1_46MainloopSm90TmaGmmaWarpSpecializedImplicitGemmILS5_0ELi9ELi2EN4cute5tupleIJNSA_1CILi2EEENSC_ILi1EEESE_EEENS1_36KernelImplicitTmaWarpSpecializedSm90ELi1EEENSB_IJNSC_ILi128EEENSC_ILi64EEENSB_IJSJ_EEEEEENS_10bfloat16_tESM_NSA_8TiledMMAINSA_8MMA_AtomIJNSA_4SM904GMMA27MMA_64x64x16_F32BF16BF16_SSILNSQ_5MajorE0ELSS_0ELNSQ_7ScaleInE1ELST_1EEEEEENSA_6LayoutINSB_IJSE_SE_SE_EEENSB_IJNSC_ILi0EEESY_SY_EEEEENSB_IJNSA_10UnderscoreES11_S11_EEEEENS7_6detail26Sm90ImplicitGemmTileTraitsINSA_20SM90_TMA_LOAD_IM2COLENSA_14ComposedLayoutINSA_7SwizzleILi3ELi4ELi3EEENSA_18smem_ptr_flag_bitsILi16EEENSW_INSB_IJNSB_IJNSC_ILi8EEENSC_ILi16EEEEEENSB_IJSJ_SE_EEENSB_IJSE_NSC_ILi9EEEEEEEEENSB_IJNSB_IJSJ_NSC_ILi512EEEEEENSB_IJSE_SY_EEENSB_IJSY_NSC_ILi8192EEEEEEEEEEEEEvEENS15_INSA_23SM90_TMA_LOAD_MULTICASTENS17_IS19_S1B_NSW_INSB_IJNSB_IJS1C_S1C_EEES1F_S1H_EEENSB_IJS1K_S1L_NSB_IJSY_NSC_ILi4096EEEEEEEEEEEEEvEEEENS_8epilogue10collective6detail29Sm90TmaWarpSpecializedAdapterINS23_15DefaultEpilogueISM_NSB_IJNSB_IJlllEEESE_SY_EEES28_NS22_6thread17LinearCombinationISM_Li1EffLNS29_9ScaleType4KindE0ELNS_15FloatRoundStyleE2ESM_EENS_4gemm15EpilogueDefaultEEEEEvvEEEEvNT_6ParamsE:
        .type           _ZN7cutlass13device_kernelINS_4conv6kernel13ConvUniversalINS1_16ConvProblemShapeILNS1_8OperatorE0ELi2EEENS1_10collective14CollectiveConvINS1_46MainloopSm90TmaGmmaWarpSpecializedImplicitGemmILS5_0ELi9ELi2EN4cute5tupleIJNSA_1CILi2EEENSC_ILi1EEESE_EEENS1_36KernelImplicitTmaWarpSpecializedSm90ELi1EEENSB_IJNSC_ILi128EEENSC_ILi64EEENSB_IJSJ_EEEEEENS_10bfloat16_tESM_NSA_8TiledMMAINSA_8MMA_AtomIJNSA_4SM904GMMA27MMA_64x64x16_F32BF16BF16_SSILNSQ_5MajorE0ELSS_0ELNSQ_7ScaleInE1ELST_1EEEEEENSA_6LayoutINSB_IJSE_SE_SE_EEENSB_IJNSC_ILi0EEESY_SY_EEEEENSB_IJNSA_10UnderscoreES11_S11_EEEEENS7_6detail26Sm90ImplicitGemmTileTraitsINSA_20SM90_TMA_LOAD_IM2COLENSA_14ComposedLayoutINSA_7SwizzleILi3ELi4ELi3EEENSA_18smem_ptr_flag_bitsILi16EEENSW_INSB_IJNSB_IJNSC_ILi8EEENSC_ILi16EEEEEENSB_IJSJ_SE_EEENSB_IJSE_NSC_ILi9EEEEEEEEENSB_IJNSB_IJSJ_NSC_ILi512EEEEEENSB_IJSE_SY_EEENSB_IJSY_NSC_ILi8192EEEEEEEEEEEEEvEENS15_INSA_23SM90_TMA_LOAD_MULTICASTENS17_IS19_S1B_NSW_INSB_IJNSB_IJS1C_S1C_EEES1F_S1H_EEENSB_IJS1K_S1L_NSB_IJSY_NSC_ILi4096EEEEEEEEEEEEEvEEEENS_8epilogue10collective6detail29Sm90TmaWarpSpecializedAdapterINS23_15DefaultEpilogueISM_NSB_IJNSB_IJlllEEESE_SY_EEES28_NS22_6thread17LinearCombinationISM_Li1EffLNS29_9ScaleType4KindE0ELNS_15FloatRoundStyleE2ESM_EENS_4gemm15EpilogueDefaultEEEEEvvEEEEvNT_6ParamsE,@function
        .size           _ZN7cutlass13device_kernelINS_4conv6kernel13ConvUniversalINS1_16ConvProblemShapeILNS1_8OperatorE0ELi2EEENS1_10collective14CollectiveConvINS1_46MainloopSm90TmaGmmaWarpSpecializedImplicitGemmILS5_0ELi9ELi2EN4cute5tupleIJNSA_1CILi2EEENSC_ILi1EEESE_EEENS1_36KernelImplicitTmaWarpSpecializedSm90ELi1EEENSB_IJNSC_ILi128EEENSC_ILi64EEENSB_IJSJ_EEEEEENS_10bfloat16_tESM_NSA_8TiledMMAINSA_8MMA_AtomIJNSA_4SM904GMMA27MMA_64x64x16_F32BF16BF16_SSILNSQ_5MajorE0ELSS_0ELNSQ_7ScaleInE1ELST_1EEEEEENSA_6LayoutINSB_IJSE_SE_SE_EEENSB_IJNSC_ILi0EEESY_SY_EEEEENSB_IJNSA_10UnderscoreES11_S11_EEEEENS7_6detail26Sm90ImplicitGemmTileTraitsINSA_20SM90_TMA_LOAD_IM2COLENSA_14ComposedLayoutINSA_7SwizzleILi3ELi4ELi3EEENSA_18smem_ptr_flag_bitsILi16EEENSW_INSB_IJNSB_IJNSC_ILi8EEENSC_ILi16EEEEEENSB_IJSJ_SE_EEENSB_IJSE_NSC_ILi9EEEEEEEEENSB_IJNSB_IJSJ_NSC_ILi512EEEEEENSB_IJSE_SY_EEENSB_IJSY_NSC_ILi8192EEEEEEEEEEEEEvEENS15_INSA_23SM90_TMA_LOAD_MULTICASTENS17_IS19_S1B_NSW_INSB_IJNSB_IJS1C_S1C_EEES1F_S1H_EEENSB_IJS1K_S1L_NSB_IJSY_NSC_ILi4096EEEEEEEEEEEEEvEEEENS_8epilogue10collective6detail29Sm90TmaWarpSpecializedAdapterINS23_15DefaultEpilogueISM_NSB_IJNSB_IJlllEEESE_SY_EEES28_NS22_6thread17LinearCombinationISM_Li1EffLNS29_9ScaleType4KindE0ELNS_15FloatRoundStyleE2ESM_EENS_4gemm15EpilogueDefaultEEEEEvvEEEEvNT_6ParamsE,(.L_x_167 - _ZN7cutlass13device_kernelINS_4conv6kernel13ConvUniversalINS1_16ConvProblemShapeILNS1_8OperatorE0ELi2EEENS1_10collective14CollectiveConvINS1_46MainloopSm90TmaGmmaWarpSpecializedImplicitGemmILS5_0ELi9ELi2EN4cute5tupleIJNSA_1CILi2EEENSC_ILi1EEESE_EEENS1_36KernelImplicitTmaWarpSpecializedSm90ELi1EEENSB_IJNSC_ILi128EEENSC_ILi64EEENSB_IJSJ_EEEEEENS_10bfloat16_tESM_NSA_8TiledMMAINSA_8MMA_AtomIJNSA_4SM904GMMA27MMA_64x64x16_F32BF16BF16_SSILNSQ_5MajorE0ELSS_0ELNSQ_7ScaleInE1ELST_1EEEEEENSA_6LayoutINSB_IJSE_SE_SE_EEENSB_IJNSC_ILi0EEESY_SY_EEEEENSB_IJNSA_10UnderscoreES11_S11_EEEEENS7_6detail26Sm90ImplicitGemmTileTraitsINSA_20SM90_TMA_LOAD_IM2COLENSA_14ComposedLayoutINSA_7SwizzleILi3ELi4ELi3EEENSA_18smem_ptr_flag_bitsILi16EEENSW_INSB_IJNSB_IJNSC_ILi8EEENSC_ILi16EEEEEENSB_IJSJ_SE_EEENSB_IJSE_NSC_ILi9EEEEEEEEENSB_IJNSB_IJSJ_NSC_ILi512EEEEEENSB_IJSE_SY_EEENSB_IJSY_NSC_ILi8192EEEEEEEEEEEEEvEENS15_INSA_23SM90_TMA_LOAD_MULTICASTENS17_IS19_S1B_NSW_INSB_IJNSB_IJS1C_S1C_EEES1F_S1H_EEENSB_IJS1K_S1L_NSB_IJSY_NSC_ILi4096EEEEEEEEEEEEEvEEEENS_8epilogue10collective6detail29Sm90TmaWarpSpecializedAdapterINS23_15DefaultEpilogueISM_NSB_IJNSB_IJlllEEESE_SY_EEES28_NS22_6thread17LinearCombinationISM_Li1EffLNS29_9ScaleType4KindE0ELNS_15FloatRoundStyleE2ESM_EENS_4gemm15EpilogueDefaultEEEEEvvEEEEvNT_6ParamsE)
        .other          _ZN7cutlass13device_kernelINS_4conv6kernel13ConvUniversalINS1_16ConvProblemShapeILNS1_8OperatorE0ELi2EEENS1_10collective14CollectiveConvINS1_46MainloopSm90TmaGmmaWarpSpecializedImplicitGemmILS5_0ELi9ELi2EN4cute5tupleIJNSA_1CILi2EEENSC_ILi1EEESE_EEENS1_36KernelImplicitTmaWarpSpecializedSm90ELi1EEENSB_IJNSC_ILi128EEENSC_ILi64EEENSB_IJSJ_EEEEEENS_10bfloat16_tESM_NSA_8TiledMMAINSA_8MMA_AtomIJNSA_4SM904GMMA27MMA_64x64x16_F32BF16BF16_SSILNSQ_5MajorE0ELSS_0ELNSQ_7ScaleInE1ELST_1EEEEEENSA_6LayoutINSB_IJSE_SE_SE_EEENSB_IJNSC_ILi0EEESY_SY_EEEEENSB_IJNSA_10UnderscoreES11_S11_EEEEENS7_6detail26Sm90ImplicitGemmTileTraitsINSA_20SM90_TMA_LOAD_IM2COLENSA_14ComposedLayoutINSA_7SwizzleILi3ELi4ELi3EEENSA_18smem_ptr_flag_bitsILi16EEENSW_INSB_IJNSB_IJNSC_ILi8EEENSC_ILi16EEEEEENSB_IJSJ_SE_EEENSB_IJSE_NSC_ILi9EEEEEEEEENSB_IJNSB_IJSJ_NSC_ILi512EEEEEENSB_IJSE_SY_EEENSB_IJSY_NSC_ILi8192EEEEEEEEEEEEEvEENS15_INSA_23SM90_TMA_LOAD_MULTICASTENS17_IS19_S1B_NSW_INSB_IJNSB_IJS1C_S1C_EEES1F_S1H_EEENSB_IJS1K_S1L_NSB_IJSY_NSC_ILi4096EEEEEEEEEEEEEvEEEENS_8epilogue10collective6detail29Sm90TmaWarpSpecializedAdapterINS23_15DefaultEpilogueISM_NSB_IJNSB_IJlllEEESE_SY_EEES28_NS22_6thread17LinearCombinationISM_Li1EffLNS29_9ScaleType4KindE0ELNS_15FloatRoundStyleE2ESM_EENS_4gemm15EpilogueDefaultEEEEEvvEEEEvNT_6ParamsE,@"STO_CUDA_ENTRY STV_DEFAULT"
_ZN7cutlass13device_kernelINS_4conv6kernel13ConvUniversalINS1_16ConvProblemShapeILNS1_8OperatorE0ELi2EEENS1_10collective14CollectiveConvINS1_46MainloopSm90TmaGmmaWarpSpecializedImplicitGemmILS5_0ELi9ELi2EN4cute5tupleIJNSA_1CILi2EEENSC_ILi1EEESE_EEENS1_36KernelImplicitTmaWarpSpecializedSm90ELi1EEENSB_IJNSC_ILi128EEENSC_ILi64EEENSB_IJSJ_EEEEEENS_10bfloat16_tESM_NSA_8TiledMMAINSA_8MMA_AtomIJNSA_4SM904GMMA27MMA_64x64x16_F32BF16BF16_SSILNSQ_5MajorE0ELSS_0ELNSQ_7ScaleInE1ELST_1EEEEEENSA_6LayoutINSB_IJSE_SE_SE_EEENSB_IJNSC_ILi0EEESY_SY_EEEEENSB_IJNSA_10UnderscoreES11_S11_EEEEENS7_6detail26Sm90ImplicitGemmTileTraitsINSA_20SM90_TMA_LOAD_IM2COLENSA_14ComposedLayoutINSA_7SwizzleILi3ELi4ELi3EEENSA_18smem_ptr_flag_bitsILi16EEENSW_INSB_IJNSB_IJNSC_ILi8EEENSC_ILi16EEEEEENSB_IJSJ_SE_EEENSB_IJSE_NSC_ILi9EEEEEEEEENSB_IJNSB_IJSJ_NSC_ILi512EEEEEENSB_IJSE_SY_EEENSB_IJSY_NSC_ILi8192EEEEEEEEEEEEEvEENS15_INSA_23SM90_TMA_LOAD_MULTICASTENS17_IS19_S1B_NSW_INSB_IJNSB_IJS1C_S1C_EEES1F_S1H_EEENSB_IJS1K_S1L_NSB_IJSY_NSC_ILi4096EEEEEEEEEEEEEvEEEENS_8epilogue10collective6detail29Sm90TmaWarpSpecializedAdapterINS23_15DefaultEpilogueISM_NSB_IJNSB_IJlllEEESE_SY_EEES28_NS22_6thread17LinearCombinationISM_Li1EffLNS29_9ScaleType4KindE0ELNS_15FloatRoundStyleE2ESM_EENS_4gemm15EpilogueDefaultEEEEEvvEEEEvNT_6ParamsE:
[----:B------:R-:W-:Y:S01]  /*0000*/  LDC R1, c[0x0][0x28] ;  /* 0x00000a00ff017b82 */ /* 0x000fe20000000800 */
[----:B------:R-:W0:Y:S01]  /*0010*/  S2R R10, SR_TID.X ;  /* 0x00000000000a7919 */ /* 0x000e220000002100 */
[----:B------:R-:W-:Y:S01]  /*0020*/  ELECT P0, URZ, PT ;  /* 0x00000000003f782f */ /* 0x000fe20003800000 */
[----:B------:R-:W-:Y:S01]  /*0030*/  BSSY B0, `(.L_x_0) ;  /* 0x0000010000007945 */ /* 0x000fe20003800000 */
[----:B------:R-:W1:Y:S01]  /*0040*/  S2R R11, SR_CTAID.X ;  /* 0x00000000000b7919 */ /* 0x000e620000002500 */
[--C-:B0-----:R-:W-:Y:S02]  /*0050*/  SHF.R.U32.HI R0, RZ, 0x5, R10.reuse ;  /* 0x00000005ff007819 */ /* 0x101fe4000001160a */
[----:B------:R-:W-:-:S03]  /*0060*/  SHF.R.U32.HI R2, RZ, 0x7, R10 ;  /* 0x00000007ff027819 */ /* 0x000fc6000001160a */
[----:B------:R-:W0:Y:S04]  /*0070*/  SHFL.IDX PT, R3, R0, RZ, 0x1f ;  /* 0x00001fff00037589 */ /* 0x000e2800000e0000 */
[----:B------:R2:W3:Y:S01]  /*0080*/  SHFL.IDX PT, R9, R2, RZ, 0x1f ;  /* 0x00001fff02097589 */ /* 0x0004e200000e0000 */
[----:B0-----:R-:W-:-:S13]  /*0090*/  ISETP.NE.OR P0, PT, R3, RZ, !P0 ;  /* 0x000000ff0300720c */ /* 0x001fda0004705670 */
[----:B-123--:R-:W-:Y:S05]  /*00a0*/  @P0 BRA `(.L_x_1) ;  /* 0x0000000000200947 */ /* 0x00efea0003800000 */
[----:B------:R-:W-:Y:S02]  /*00b0*/  ULDC.64 UR4, c[0x0][0x198] ;  /* 0x0000660000047ab9 */ /* 0x000fe40000000a00 */
[----:B------:R-:W-:Y:S02]  /*00c0*/  UIADD3 UR6, UP0, UR4, 0xf0, URZ ;  /* 0x000000f004067890 */ /* 0x000fe4000ff1e03f */
[----:B------:R-:W-:Y:S02]  /*00d0*/  UIADD3 UR4, UP1, UR4, 0x1f0, URZ ;  /* 0x000001f004047890 */ /* 0x000fe4000ff3e03f */
[----:B------:R-:W-:Y:S02]  /*00e0*/  UIADD3.X UR7, URZ, UR5, URZ, UP0, !UPT ;  /* 0x000000053f077290 */ /* 0x000fe400087fe43f */
[----:B------:R-:W-:-:S07]  /*00f0*/  UIADD3.X UR5, URZ, UR5, URZ, UP1, !UPT ;  /* 0x000000053f057290 */ /* 0x000fce0008ffe43f */
[----:B------:R0:W-:Y:S02]  /*0100*/  UTMACCTL.PF [UR6] ;  /* 0x00000000060079b9 */ /* 0x0001e40008040000 */
[----:B------:R0:W-:Y:S02]  /*0110*/  UTMACCTL.PF [UR4] ;  /* 0x00000000040079b9 */ /* 0x0001e40008040000 */
[----:B0-----:R-:W-:Y:S01]  /*0120*/  NOP ;  /* 0x0000000000007918 */ /* 0x001fe20000000000 */
.L_x_1:
[----:B------:R-:W-:Y:S05]  /*0130*/  BSYNC B0 ;  /* 0x0000000000007941 */ /* 0x000fea0003800000 */
.L_x_0:
[----:B------:R-:W0:Y:S01]  /*0140*/  SHFL.IDX PT, R0, R0, RZ, 0x1f ;  /* 0x00001fff00007589 */ /* 0x000e2200000e0000 */
[----:B------:R-:W-:Y:S02]  /*0150*/  SHF.R.S32.HI R5, RZ, 0x1f, R10 ;  /* 0x0000001fff057819 */ /* 0x000fe4000001140a */
[----:B------:R-:W-:Y:S01]  /*0160*/  I2FP.F32.U32 R6, R11 ;  /* 0x0000000b00067245 */ /* 0x000fe20000201000 */
[----:B------:R-:W1:Y:S01]  /*0170*/  S2R R13, SR_CTAID.Y ;  /* 0x00000000000d7919 */ /* 0x000e620000002600 */
[----:B------:R-:W-:-:S04]  /*0180*/  LEA.HI R5, R5, R10, RZ, 0x7 ;  /* 0x0000000a05057211 */ /* 0x000fc800078f38ff */
[----:B------:R-:W-:-:S05]  /*0190*/  LOP3.LUT R5, R5, 0xffffff80, RZ, 0xc0, !PT ;  /* 0xffffff8005057812 */ /* 0x000fca00078ec0ff */
[----:B------:R-:W-:-:S05]  /*01a0*/  IMAD.IADD R17, R10, 0x1, -R5 ;  /* 0x000000010a117824 */ /* 0x000fca00078e0a05 */
[----:B------:R-:W-:-:S04]  /*01b0*/  SHF.R.S32.HI R2, RZ, 0x1f, R17 ;  /* 0x0000001fff027819 */ /* 0x000fc80000011411 */
[----:B------:R-:W-:Y:S02]  /*01c0*/  LEA.HI R2, R2, R17, RZ, 0x3 ;  /* 0x0000001102027211 */ /* 0x000fe400078f18ff */
[----:B0-----:R-:W-:Y:S02]  /*01d0*/  ISETP.NE.AND P0, PT, R0, RZ, PT ;  /* 0x000000ff0000720c */ /* 0x001fe40003f05270 */
[--C-:B------:R-:W-:Y:S02]  /*01e0*/  SHF.R.S32.HI R4, RZ, 0x3, R2.reuse ;  /* 0x00000003ff047819 */ /* 0x100fe40000011402 */
[----:B------:R-:W-:Y:S02]  /*01f0*/  SHF.R.S32.HI R5, RZ, 0x1f, R2 ;  /* 0x0000001fff057819 */ /* 0x000fe40000011402 */
[----:B------:R-:W-:-:S07]  /*0200*/  SHF.R.S32.HI R7, RZ, 0x1f, R0 ;  /* 0x0000001fff077819 */ /* 0x000fce0000011400 */
[----:B-1----:R-:W-:Y:S05]  /*0210*/  @P0 BRA `(.L_x_2) ;  /* 0x00000000008c0947 */ /* 0x002fea0003800000 */
[----:B------:R-:W-:Y:S01]  /*0220*/  ELECT P0, URZ, PT ;  /* 0x00000000003f782f */ /* 0x000fe20003800000 */
[----:B------:R-:W-:-:S12]  /*0230*/  BSSY B0, `(.L_x_2) ;  /* 0x0000021000007945 */ /* 0x000fd80003800000 */
[----:B------:R-:W-:Y:S05]  /*0240*/  @!P0 BRA `(.L_x_3) ;  /* 0x00000000007c8947 */ /* 0x000fea0003800000 */
[----:B------:R-:W0:Y:S01]  /*0250*/  S2UR UR8, SR_CgaCtaId ;  /* 0x00000000000879c3 */ /* 0x000e220000008800 */
[----:B------:R-:W-:Y:S01]  /*0260*/  UMOV UR4, 0x400 ;  /* 0x0000040000047882 */ /* 0x000fe20000000000 */
[----:B------:R-:W-:Y:S01]  /*0270*/  UMOV UR5, 0x1 ;  /* 0x0000000100057882 */ /* 0x000fe20000000000 */
[----:B------:R-:W-:Y:S02]  /*0280*/  UMOV UR6, 0x2 ;  /* 0x0000000200067882 */ /* 0x000fe40000000000 */
[----:B------:R-:W-:-:S04]  /*0290*/  UIADD3 UR6, -UR6, 0x100000, URZ ;  /* 0x0010000006067890 */ /* 0x000fc8000fffe13f */
[----:B------:R-:W-:Y:S02]  /*02a0*/  USHF.L.U32 UR7, UR6, 0xb, URZ ;  /* 0x0000000b06077899 */ /* 0x000fe4000800063f */
[----:B------:R-:W-:Y:S02]  /*02b0*/  USHF.L.U32 UR6, UR6, 0x1, URZ ;  /* 0x0000000106067899 */ /* 0x000fe4000800063f */
[----:B0-----:R-:W-:Y:S02]  /*02c0*/  ULEA UR8, UR8, UR4, 0x18 ;  /* 0x0000000408087291 */ /* 0x001fe4000f8ec03f */
[----:B------:R-:W-:-:S04]  /*02d0*/  UIADD3 UR4, -UR5, 0x100000, URZ ;  /* 0x0010000005047890 */ /* 0x000fc8000fffe13f */
[----:B------:R-:W-:Y:S02]  /*02e0*/  USHF.L.U32 UR5, UR4, 0xb, URZ ;  /* 0x0000000b04057899 */ /* 0x000fe4000800063f */
[----:B------:R-:W-:Y:S01]  /*02f0*/  USHF.L.U32 UR4, UR4, 0x1, URZ ;  /* 0x0000000104047899 */ /* 0x000fe2000800063f */
[----:B------:R-:W0:Y:S11]  /*0300*/  FENCE.VIEW.ASYNC.S ;  /* 0x00000000000073c6 */ /* 0x000e360000000000 */
[----:B0-----:R0:W1:Y:S01]  /*0310*/  SYNCS.EXCH.64 URZ, [UR8+0x36000], UR4 ;  /* 0x03600004083f75b2 */ /* 0x0010620008000100 */
[----:B------:R0:W2:Y:S01]  /*0320*/  SYNCS.EXCH.64 URZ, [UR8+0x36048], UR6 ;  /* 0x03604806083f75b2 */ /* 0x0000a20008000100 */
[----:B------:R0:W3:Y:S01]  /*0330*/  SYNCS.EXCH.64 URZ, [UR8+0x36008], UR4 ;  /* 0x03600804083f75b2 */ /* 0x0000e20008000100 */
[----:B------:R0:W4:Y:S01]  /*0340*/  SYNCS.EXCH.64 URZ, [UR8+0x36050], UR6 ;  /* 0x03605006083f75b2 */ /* 0x0001220008000100 */
[----:B------:R0:W0:Y:S01]  /*0350*/  SYNCS.EXCH.64 URZ, [UR8+0x36010], UR4 ;  /* 0x03601004083f75b2 */ /* 0x0000220008000100 */
        /* <DEDUP_REMOVED lines=13> */
[----:B------:R-:W-:Y:S01]  /*0430*/  NOP ;  /* 0x0000000000007918 */ /* 0x000fe20000000000 */
.L_x_3:
[----:B0-----:R-:W-:Y:S05]  /*0440*/  BSYNC B0 ;  /* 0x0000000000007941 */ /* 0x001fea0003800000 */
.L_x_2:
[----:B------:R-:W-:Y:S01]  /*0450*/  ULDC UR4, c[0x0][0x150] ;  /* 0x0000540000047ab9 */ /* 0x000fe20000000800 */
[----:B------:R-:W-:Y:S01]  /*0460*/  LEA.HI R5, R5, R4, RZ, 0x2 ;  /* 0x0000000405057211 */ /* 0x000fe200078f10ff */
[----:B------:R-:W-:Y:S01]  /*0470*/  FMUL R6, R6, UR4 ;  /* 0x0000000406067c20 */ /* 0x000fe20008400000 */
[----:B------:R-:W-:Y:S01]  /*0480*/  LEA.HI R7, R7, R0, RZ, 0x2 ;  /* 0x0000000007077211 */ /* 0x000fe200078f10ff */
[----:B------:R-:W-:Y:S01]  /*0490*/  ULDC UR4, c[0x0][0x154] ;  /* 0x0000550000047ab9 */ /* 0x000fe20000000800 */
[----:B------:R-:W-:Y:S01]  /*04a0*/  LOP3.LUT R5, R5, 0xfffffffc, RZ, 0xc0, !PT ;  /* 0xfffffffc05057812 */ /* 0x000fe200078ec0ff */
[----:B------:R-:W0:Y:S01]  /*04b0*/  LDC R12, c[0x0][0x140] ;  /* 0x00005000ff0c7b82 */ /* 0x000e220000000800 */
[----:B------:R-:W-:Y:S01]  /*04c0*/  LOP3.LUT R7, R7, 0x3ffffffc, RZ, 0xc0, !PT ;  /* 0x3ffffffc07077812 */ /* 0x000fe200078ec0ff */
[----:B------:R-:W5:Y:S01]  /*04d0*/  F2I.U32.TRUNC.NTZ R6, R6 ;  /* 0x0000000600067305 */ /* 0x000f62000020f000 */
[----:B------:R-:W-:Y:S01]  /*04e0*/  I2FP.F32.U32 R2, R13 ;  /* 0x0000000d00027245 */ /* 0x000fe20000201000 */
[----:B------:R-:W-:Y:S01]  /*04f0*/  IMAD.IADD R5, R4, 0x1, -R5 ;  /* 0x0000000104057824 */ /* 0x000fe200078e0a05 */
[----:B------:R-:W-:Y:S01]  /*0500*/  LOP3.LUT P0, RZ, R17, 0x7, RZ, 0xc0, !PT ;  /* 0x0000000711ff7812 */ /* 0x000fe2000780c0ff */
[----:B------:R-:W-:Y:S01]  /*0510*/  IMAD.IADD R0, R0, 0x1, -R7 ;  /* 0x0000000100007824 */ /* 0x000fe200078e0a07 */
[----:B------:R-:W-:Y:S01]  /*0520*/  ISETP.NE.AND P3, PT, R9, 0x1, PT ;  /* 0x000000010900780c */ /* 0x000fe20003f65270 */
[----:B------:R-:W-:Y:S01]  /*0530*/  FMUL R8, R2, UR4 ;  /* 0x0000000402087c20 */ /* 0x000fe20008400000 */
[----:B------:R-:W-:Y:S01]  /*0540*/  ULDC UR4, c[0x0][0x144] ;  /* 0x0000510000047ab9 */ /* 0x000fe20000000800 */
[----:B------:R-:W-:Y:S01]  /*0550*/  IMAD R5, R0, 0x4, R5 ;  /* 0x0000000400057824 */ /* 0x000fe200078e0205 */
[----:B------:R-:W-:Y:S01]  /*0560*/  NOP ;  /* 0x0000000000007918 */ /* 0x000fe20000000000 */
[----:B------:R-:W-:-:S02]  /*0570*/  NOP ;  /* 0x0000000000007918 */ /* 0x000fc40000000000 */
[----:B------:R-:W1:Y:S01]  /*0580*/  F2I.U32.TRUNC.NTZ R8, R8 ;  /* 0x0000000800087305 */ /* 0x000e62000020f000 */
[----:B------:R-:W-:Y:S01]  /*0590*/  LEA.HI R0, R5, R5, RZ, 0x1 ;  /* 0x0000000505007211 */ /* 0x000fe200078f08ff */
[----:B-----5:R-:W-:-:S03]  /*05a0*/  IMAD.MOV R2, RZ, RZ, -R6 ;  /* 0x000000ffff027224 */ /* 0x020fc600078e0a06 */
[----:B------:R-:W-:Y:S01]  /*05b0*/  LOP3.LUT R0, R0, 0xfffffffe, RZ, 0xc0, !PT ;  /* 0xfffffffe00007812 */ /* 0x000fe200078ec0ff */
[----:B------:R-:W-:Y:S01]  /*05c0*/  IMAD R7, R2, UR4, R11 ;  /* 0x0000000402077c24 */ /* 0x000fe2000f8e020b */
[----:B------:R-:W-:Y:S01]  /*05d0*/  ULDC UR4, c[0x0][0x148] ;  /* 0x0000520000047ab9 */ /* 0x000fe20000000800 */
[C---:B------:R-:W-:Y:S01]  /*05e0*/  IMAD.SHL.U32 R2, R5.reuse, 0x4, RZ ;  /* 0x0000000405027824 */ /* 0x040fe200078e00ff */
[----:B0-----:R-:W-:Y:S01]  /*05f0*/  ISETP.EQ.U32.AND P1, PT, R12, 0x1, PT ;  /* 0x000000010c00780c */ /* 0x001fe20003f22070 */
[----:B------:R-:W-:-:S03]  /*0600*/  IMAD.IADD R0, R5, 0x1, -R0 ;  /* 0x0000000105007824 */ /* 0x000fc600078e0a00 */
[----:B------:R-:W-:Y:S01]  /*0610*/  LOP3.LUT R2, R5, 0xc, R2, 0x78, !PT ;  /* 0x0000000c05027812 */ /* 0x000fe200078e7802 */
[----:B-1----:R-:W-:Y:S01]  /*0620*/  IMAD.MOV R6, RZ, RZ, -R8 ;  /* 0x000000ffff067224 */ /* 0x002fe200078e0a08 */
[----:B------:R-:W-:Y:S02]  /*0630*/  ISETP.NE.AND P4, PT, R0, R7, PT ;  /* 0x000000070000720c */ /* 0x000fe40003f85270 */
[----:B------:R-:W-:Y:S01]  /*0640*/  SHF.R.S32.HI R0, RZ, 0x1f, R3 ;  /* 0x0000001fff007819 */ /* 0x000fe20000011403 */
[----:B------:R-:W-:Y:S01]  /*0650*/  IMAD R5, R6, UR4, R13 ;  /* 0x0000000406057c24 */ /* 0x000fe2000f8e020d */
[----:B------:R-:W-:Y:S02]  /*0660*/  ISETP.LT.U32.AND P0, PT, R2, 0x2, !P0 ;  /* 0x000000020200780c */ /* 0x000fe40004701070 */
[----:B------:R-:W-:-:S04]  /*0670*/  LEA.HI R0, R0, R3, RZ, 0x2 ;  /* 0x0000000300007211 */ /* 0x000fc800078f10ff */
[----:B------:R-:W-:-:S03]  /*0680*/  LOP3.LUT R0, R0, 0xfffffffc, RZ, 0xc0, !PT ;  /* 0xfffffffc00007812 */ /* 0x000fc600078ec0ff */
[----:B------:R-:W-:Y:S02]  /*0690*/  @P4 LEA.HI R4, R2, R2, RZ, 0x1 ;  /* 0x0000000202044211 */ /* 0x000fe400078f08ff */
[----:B------:R-:W-:Y:S02]  /*06a0*/  IMAD.IADD R8, R3, 0x1, -R0 ;  /* 0x0000000103087824 */ /* 0x000fe400078e0a00 */
[----:B------:R-:W-:-:S03]  /*06b0*/  @P4 SHF.R.S32.HI R4, RZ, 0x1, R4 ;  /* 0x00000001ff044819 */ /* 0x000fc60000011404 */
[----:B------:R-:W-:Y:S02]  /*06c0*/  LOP3.LUT P2, RZ, R9, R8, RZ, 0xfc, !PT ;  /* 0x0000000809ff7212 */ /* 0x000fe4000784fcff */
[----:B------:R-:W-:Y:S01]  /*06d0*/  @P4 ISETP.NE.AND P5, PT, R4, R5, PT ;  /* 0x000000050400420c */ /* 0x000fe20003fa5270 */
[----:B------:R-:W-:Y:S01]  /*06e0*/  IMAD.MOV.U32 R4, RZ, RZ, 0x1 ;  /* 0x00000001ff047424 */ /* 0x000fe200078e00ff */
[----:B------:R-:W-:Y:S02]  /*06f0*/  SEL R3, RZ, 0x1, P2 ;  /* 0x00000001ff037807 */ /* 0x000fe40001000000 */
[----:B------:R-:W-:Y:S02]  /*0700*/  SEL R5, RZ, 0x1, !P0 ;  /* 0x00000001ff057807 */ /* 0x000fe40004000000 */
[----:B------:R-:W-:Y:S02]  /*0710*/  @P4 SEL R4, RZ, 0x1, P5 ;  /* 0x00000001ff044807 */ /* 0x000fe40002800000 */
[----:B------:R-:W-:-:S02]  /*0720*/  SEL R3, R3, 0x2, P3 ;  /* 0x0000000203037807 */ /* 0x000fc40001800000 */
[----:B------:R-:W-:Y:S01]  /*0730*/  LOP3.LUT R4, R4, R5, RZ, 0xc0, !PT ;  /* 0x0000000504047212 */ /* 0x000fe200078ec0ff */
[----:B------:R-:W-:Y:S06]  /*0740*/  @!P1 BRA `(.L_x_4) ;  /* 0x0000000000089947 */ /* 0x000fec0003800000 */
[----:B--234-:R-:W-:Y:S01]  /*0750*/  UCGABAR_ARV ;  /* 0x00000000000079c7 */ /* 0x01cfe20008000000 */
[----:B------:R-:W-:Y:S05]  /*0760*/  BRA `(.L_x_5) ;  /* 0x0000000000047947 */ /* 0x000fea0003800000 */
.L_x_4:
[----:B--234-:R-:W-:Y:S01]  /*0770*/  NOP ;  /* 0x0000000000007918 */ /* 0x01cfe20000000000 */
.L_x_5:
[----:B------:R-:W-:Y:S01]  /*0780*/  ULDC.64 UR4, c[0x0][0x598] ;  /* 0x0001660000047ab9 */ /* 0x000fe20000000a00 */
[----:B------:R-:W-:Y:S01]  /*0790*/  ULDC.64 UR12, c[0x0][0x208] ;  /* 0x00008200000c7ab9 */ /* 0x000fe20000000a00 */
[----:B------:R-:W-:-:S04]  /*07a0*/  ISETP.NE.U32.AND P0, PT, RZ, UR4, PT ;  /* 0x00000004ff007c0c */ /* 0x000fc8000bf05070 */
[----:B------:R-:W-:-:S13]  /*07b0*/  ISETP.NE.AND.EX P0, PT, RZ, UR5, PT, P0 ;  /* 0x00000005ff007c0c */ /* 0x000fda000bf05300 */
[----:B------:R-:W-:Y:S05]  /*07c0*/  @!P0 BRA `(.L_x_6) ;  /* 0x00000000001c8947 */ /* 0x000fea0003800000 */
[----:B------:R-:W0:Y:S02]  /*07d0*/  LDC.64 R6, c[0x0][0x598] ;  /* 0x00016600ff067b82 */ /* 0x000e240000000a00 */
[----:B0-----:R-:W2:Y:S02]  /*07e0*/  LDG.E.64 R6, desc[UR12][R6.64] ;  /* 0x0000000c06067981 */ /* 0x001ea4000c1e1b00 */
[----:B--2---:R-:W-:-:S04]  /*07f0*/  ISETP.NE.U32.AND P0, PT, R6, RZ, PT ;  /* 0x000000ff0600720c */ /* 0x004fc80003f05070 */
[----:B------:R-:W-:-:S13]  /*0800*/  ISETP.NE.AND.EX P0, PT, R7, RZ, PT, P0 ;  /* 0x000000ff0700720c */ /* 0x000fda0003f05300 */
[----:B------:R-:W-:Y:S05]  /*0810*/  @!P0 BRA `(.L_x_6) ;  /* 0x0000000000088947 */ /* 0x000fea0003800000 */
[----:B------:R0:W5:Y:S01]  /*0820*/  LD.E R0, desc[UR12][R6.64] ;  /* 0x0000000c06007980 */ /* 0x000162000c101900 */
[----:B------:R-:W-:Y:S05]  /*0830*/  BRA `(.L_x_7) ;  /* 0x0000000000207947 */ /* 0x000fea0003800000 */
.L_x_6:
[----:B------:R-:W-:Y:S02]  /*0840*/  ULDC.64 UR4, c[0x0][0x588] ;  /* 0x0001620000047ab9 */ /* 0x000fe40000000a00 */
[----:B------:R-:W-:-:S04]  /*0850*/  ISETP.NE.U32.AND P0, PT, RZ, UR4, PT ;  /* 0x00000004ff007c0c */ /* 0x000fc8000bf05070 */
[----:B------:R-:W-:-:S13]  /*0860*/  ISETP.NE.AND.EX P0, PT, RZ, UR5, PT, P0 ;  /* 0x00000005ff007c0c */ /* 0x000fda000bf05300 */
[----:B------:R-:W-:Y:S05]  /*0870*/  @!P0 BRA `(.L_x_8) ;  /* 0x00000000000c8947 */ /* 0x000fea0003800000 */
[----:B------:R-:W0:Y:S02]  /*0880*/  LDC.64 R6, c[0x0][0x588] ;  /* 0x00016200ff067b82 */ /* 0x000e240000000a00 */
[----:B0-----:R1:W5:Y:S01]  /*0890*/  LDG.E R0, desc[UR12][R6.64] ;  /* 0x0000000c06007981 */ /* 0x001362000c1e1900 */
[----:B------:R-:W-:Y:S05]  /*08a0*/  BRA `(.L_x_7) ;  /* 0x0000000000047947 */ /* 0x000fea0003800000 */
.L_x_8:
[----:B------:R-:W2:Y:S02]  /*08b0*/  LDC R0, c[0x0][0x580] ;  /* 0x00016000ff007b82 */ /* 0x000ea40000000800 */
.L_x_7:
[----:B------:R-:W-:Y:S02]  /*08c0*/  ULDC.64 UR4, c[0x0][0x5a0] ;  /* 0x0001680000047ab9 */ /* 0x000fe40000000a00 */
[----:B------:R-:W-:-:S04]  /*08d0*/  ISETP.NE.U32.AND P0, PT, RZ, UR4, PT ;  /* 0x00000004ff007c0c */ /* 0x000fc8000bf05070 */
[----:B------:R-:W-:-:S13]  /*08e0*/  ISETP.NE.AND.EX P0, PT, RZ, UR5, PT, P0 ;  /* 0x00000005ff007c0c */ /* 0x000fda000bf05300 */
[----:B------:R-:W-:Y:S05]  /*08f0*/  @!P0 BRA `(.L_x_9) ;  /* 0x00000000001c8947 */ /* 0x000fea0003800000 */
[----:B01----:R-:W0:Y:S02]  /*0900*/  LDC.64 R6, c[0x0][0x5a0] ;  /* 0x00016800ff067b82 */ /* 0x003e240000000a00 */
[----:B0-----:R-:W3:Y:S02]  /*0910*/  LDG.E.64 R6, desc[UR12][R6.64] ;  /* 0x0000000c06067981 */ /* 0x001ee4000c1e1b00 */
[----:B---3--:R-:W-:-:S04]  /*0920*/  ISETP.NE.U32.AND P0, PT, R6, RZ, PT ;  /* 0x000000ff0600720c */ /* 0x008fc80003f05070 */
[----:B------:R-:W-:-:S13]  /*0930*/  ISETP.NE.AND.EX P0, PT, R7, RZ, PT, P0 ;  /* 0x000000ff0700720c */ /* 0x000fda0003f05300 */
[----:B------:R-:W-:Y:S05]  /*0940*/  @!P0 BRA `(.L_x_9) ;  /* 0x0000000000088947 */ /* 0x000fea0003800000 */
[----:B------:R0:W5:Y:S01]  /*0950*/  LD.E R14, desc[UR12][R6.64] ;  /* 0x0000000c060e7980 */ /* 0x000162000c101900 */
[----:B------:R-:W-:Y:S05]  /*0960*/  BRA `(.L_x_10) ;  /* 0x0000000000207947 */ /* 0x000fea0003800000 */
.L_x_9:
[----:B------:R-:W-:Y:S02]  /*0970*/  ULDC.64 UR4, c[0x0][0x590] ;  /* 0x0001640000047ab9 */ /* 0x000fe40000000a00 */
[----:B------:R-:W-:-:S04]  /*0980*/  ISETP.NE.U32.AND P0, PT, RZ, UR4, PT ;  /* 0x00000004ff007c0c */ /* 0x000fc8000bf05070 */
[----:B------:R-:W-:-:S13]  /*0990*/  ISETP.NE.AND.EX P0, PT, RZ, UR5, PT, P0 ;  /* 0x00000005ff007c0c */ /* 0x000fda000bf05300 */
[----:B------:R-:W-:Y:S05]  /*09a0*/  @!P0 BRA `(.L_x_11) ;  /* 0x00000000000c8947 */ /* 0x000fea0003800000 */
[----:B------:R-:W3:Y:S02]  /*09b0*/  LDC.64 R14, c[0x0][0x590] ;  /* 0x00016400ff0e7b82 */ /* 0x000ee40000000a00 */
[----:B---3--:R3:W5:Y:S01]  /*09c0*/  LDG.E R14, desc[UR12][R14.64] ;  /* 0x0000000c0e0e7981 */ /* 0x008762000c1e1900 */
[----:B------:R-:W-:Y:S05]  /*09d0*/  BRA `(.L_x_10) ;  /* 0x0000000000047947 */ /* 0x000fea0003800000 */
.L_x_11:
[----:B------:R-:W4:Y:S02]  /*09e0*/  LDC R14, c[0x0][0x584] ;  /* 0x00016100ff0e7b82 */ /* 0x000f240000000800 */
.L_x_10:
[----:B------:R-:W1:Y:S08]  /*09f0*/  LDC R5, c[0x0][0x3c4] ;  /* 0x0000f100ff057b82 */ /* 0x000e700000000800 */
[----:B------:R-:W2:Y:S01]  /*0a00*/  LDC.64 R18, c[0x0][0x3c8] ;  /* 0x0000f200ff127b82 */ /* 0x000ea20000000a00 */
[----:B-1----:R-:W-:-:S05]  /*0a10*/  VIADD R5, R5, 0x3f ;  /* 0x0000003f05057836 */ /* 0x002fca0000000000 */
[----:B0-----:R-:W-:-:S04]  /*0a20*/  SHF.R.S32.HI R6, RZ, 0x1f, R5 ;  /* 0x0000001fff067819 */ /* 0x001fc80000011405 */
[----:B------:R-:W-:-:S04]  /*0a30*/  LEA.HI R6, R6, R5, RZ, 0x6 ;  /* 0x0000000506067211 */ /* 0x000fc800078f30ff */
[----:B------:R-:W-:-:S05]  /*0a40*/  SHF.R.S32.HI R7, RZ, 0x6, R6 ;  /* 0x00000006ff077819 */ /* 0x000fca0000011406 */
[----:B--2---:R-:W-:-:S04]  /*0a50*/  IMAD R6, R7, R18, RZ ;  /* 0x0000001207067224 */ /* 0x004fc800078e02ff */
[----:B------:R-:W-:Y:S01]  /*0a60*/  IMAD R5, R6, R19, RZ ;  /* 0x0000001306057224 */ /* 0x000fe200078e02ff */
[----:B------:R-:W-:Y:S06]  /*0a70*/  @!P1 BRA `(.L_x_12) ;  /* 0x00000000000c9947 */ /* 0x000fec0003800000 */
[----:B------:R-:W-:Y:S01]  /*0a80*/  UCGABAR_WAIT ;  /* 0x0000000000007dc7 */ /* 0x000fe20008000000 */
[----:B------:R-:W-:Y:S01]  /*0a90*/  CCTL.IVALL ;  /* 0x00000000ff00798f */ /* 0x000fe20002000000 */
[----:B------:R-:W-:Y:S05]  /*0aa0*/  BRA `(.L_x_13) ;  /* 0x0000000000047947 */ /* 0x000fea0003800000 */
.L_x_12:
[----:B------:R-:W-:Y:S06]  /*0ab0*/  BAR.SYNC.DEFER_BLOCKING 0x0 ;  /* 0x0000000000007b1d */ /* 0x000fec0000010000 */
.L_x_13:
[----:B------:R-:W-:-:S13]  /*0ac0*/  ISETP.NE.AND P0, PT, R9, RZ, PT ;  /* 0x000000ff0900720c */ /* 0x000fda0003f05270 */
[----:B------:R-:W-:Y:S05]  /*0ad0*/  @!P0 BRA `(.L_x_14) ;  /* 0x0000005800348947 */ /* 0x000fea0003800000 */
[----:B------:R-:W-:-:S13]  /*0ae0*/  ISETP.NE.AND P0, PT, R9, 0x1, PT ;  /* 0x000000010900780c */ /* 0x000fda0003f05270 */
[----:B------:R-:W-:Y:S05]  /*0af0*/  @P0 EXIT ;  /* 0x000000000000094d */ /* 0x000fea0003800000 */
[----:B------:R-:W-:Y:S01]  /*0b00*/  ISETP.GE.AND P0, PT, R5, 0x1, PT ;  /* 0x000000010500780c */ /* 0x000fe20003f06270 */
[----:B------:R-:W-:Y:S01]  /*0b10*/  UMOV UR4, URZ ;  /* 0x0000003f00047c82 */ /* 0x000fe20008000000 */
[----:B------:R-:W-:Y:S02]  /*0b20*/  CS2R R54, SRZ ;  /* 0x0000000000367805 */ /* 0x000fe4000001ff00 */
[----:B------:R-:W-:Y:S02]  /*0b30*/  CS2R R56, SRZ ;  /* 0x0000000000387805 */ /* 0x000fe4000001ff00 */
[----:B------:R-:W-:Y:S02]  /*0b40*/  CS2R R58, SRZ ;  /* 0x00000000003a7805 */ /* 0x000fe4000001ff00 */
[----:B------:R-:W-:Y:S02]  /*0b50*/  CS2R R60, SRZ ;  /* 0x00000000003c7805 */ /* 0x000fe4000001ff00 */
[----:B------:R-:W-:-:S02]  /*0b60*/  CS2R R62, SRZ ;  /* 0x00000000003e7805 */ /* 0x000fc4000001ff00 */
[----:B------:R-:W-:Y:S02]  /*0b70*/  CS2R R64, SRZ ;  /* 0x0000000000407805 */ /* 0x000fe4000001ff00 */
        /* <DEDUP_REMOVED lines=25> */
[----:B------:R-:W-:Y:S01]  /*0d10*/  CS2R R52, SRZ ;  /* 0x0000000000347805 */ /* 0x000fe2000001ff00 */
[----:B------:R-:W-:Y:S06]  /*0d20*/  @!P0 BRA `(.L_x_15) ;  /* 0x0000000000e88947 */ /* 0x000fec0003800000 */
[----:B------:R-:W-:-:S04]  /*0d30*/  LOP3.LUT R6, R3, 0x1, RZ, 0xfc, !PT ;  /* 0x0000000103067812 */ /* 0x000fc800078efcff */
[----:B------:R-:W-:-:S13]  /*0d40*/  ISETP.NE.AND P1, PT, R6, 0x3, PT ;  /* 0x000000030600780c */ /* 0x000fda0003f25270 */
[----:B------:R-:W-:Y:S05]  /*0d50*/  @!P1 BRA `(.L_x_16) ;  /* 0x0000000000049947 */ /* 0x000fea0003800000 */
[----:B------:R-:W-:Y:S01]  /*0d60*/  BPT.TRAP 0x1 ;  /* 0x000000040000795c */ /* 0x000fe20000300000 */
.L_x_16:
[----:B------:R-:W0:Y:S01]  /*0d70*/  S2UR UR5, SR_CgaCtaId ;  /* 0x00000000000579c3 */ /* 0x000e220000008800 */
[----:B------:R-:W-:Y:S01]  /*0d80*/  SHF.L.U32 R6, RZ, 0x1f, RZ ;  /* 0x0000001fff067819 */ /* 0x000fe200000006ff */
[----:B------:R-:W-:Y:S02]  /*0d90*/  UMOV UR4, 0x400 ;  /* 0x0000040000047882 */ /* 0x000fe40000000000 */
[----:B0-----:R-:W-:-:S12]  /*0da0*/  ULEA UR4, UR5, UR4, 0x18 ;  /* 0x0000000405047291 */ /* 0x001fd8000f8ec03f */
.L_x_17:
[----:B0-----:R-:W-:-:S04]  /*0db0*/  IMAD.U32 R7, RZ, RZ, UR4 ;  /* 0x00000004ff077e24 */ /* 0x001fc8000f8e00ff */
[----:B------:R0:W1:Y:S03]  /*0dc0*/  SYNCS.PHASECHK.TRANS64.TRYWAIT P1, [R7+URZ+0x36000], R6 ;  /* 0x03600006070075a7 */ /* 0x000066000802017f */
[----:B-1----:R-:W-:Y:S05]  /*0dd0*/  @!P1 NANOSLEEP.SYNCS 0x989680 ;  /* 0x009896800000995d */ /* 0x002fea0003900000 */
[----:B------:R-:W1:Y:S02]  /*0de0*/  @!P1 SYNCS.PHASECHK.TRANS64 P1, [R7+URZ+0x36000], R6 ;  /* 0x03600006070095a7 */ /* 0x000e64000802007f */
[----:B-1----:R-:W-:Y:S05]  /*0df0*/  @!P1 BRA `(.L_x_17) ;  /* 0xfffffffc00ec9947 */ /* 0x002fea000383ffff */
[----:B------:R-:W-:Y:S01]  /*0e00*/  UIADD3 UR5, UR4, 0x24000, URZ ;  /* 0x0002400004057890 */ /* 0x000fe2000fffe03f */
[----:B------:R-:W-:Y:S01]  /*0e10*/  WARPGROUP.ARRIVE ;  /* 0x00000000000079c5 */ /* 0x000fe20000000000 */
[----:B------:R-:W-:Y:S02]  /*0e20*/  USHF.R.U32.HI UR4, URZ, 0x4, UR4 ;  /* 0x000000043f047899 */ /* 0x000fe40008011604 */
[----:B------:R-:W-:Y:S02]  /*0e30*/  USHF.R.U32.HI UR5, URZ, 0x4, UR5 ;  /* 0x000000043f057899 */ /* 0x000fe40008011605 */
[----:B------:R-:W-:Y:S02]  /*0e40*/  ULOP3.LUT UR4, UR4, 0x3fff, URZ, 0xc0, !UPT ;  /* 0x00003fff04047892 */ /* 0x000fe4000f8ec03f */
[----:B------:R-:W-:Y:S02]  /*0e50*/  ULOP3.LUT UR5, UR5, 0x3fff, URZ, 0xc0, !UPT ;  /* 0x00003fff05057892 */ /* 0x000fe4000f8ec03f */
[----:B------:R-:W-:-:S02]  /*0e60*/  ULOP3.LUT UR9, UR4, 0x10000, URZ, 0xfc, !UPT ;  /* 0x0001000004097892 */ /* 0x000fc4000f8efc3f */
[----:B------:R-:W-:Y:S02]  /*0e70*/  ULOP3.LUT UR10, UR5, 0x10000, URZ, 0xfc, !UPT ;  /* 0x00010000050a7892 */ /* 0x000fe4000f8efc3f */
[----:B------:R-:W-:Y:S01]  /*0e80*/  UIADD3 UR8, UR9, 0x200, URZ ;  /* 0x0000020009087890 */ /* 0x000fe2000fffe03f */
[----:B------:R-:W-:Y:S02]  /*0e90*/  UMOV UR5, 0x40000040 ;  /* 0x4000004000057882 */ /* 0x000fe40000000000 */
[----:B------:R-:W-:Y:S01]  /*0ea0*/  UMOV UR4, UR9 ;  /* 0x0000000900047c82 */ /* 0x000fe20008000000 */
[----:B------:R-:W-:Y:S01]  /*0eb0*/  UMOV UR7, 0x40000040 ;  /* 0x4000004000077882 */ /* 0x000fe20000000000 */
[----:B------:R-:W-:Y:S02]  /*0ec0*/  UMOV UR6, UR10 ;  /* 0x0000000a00067c82 */ /* 0x000fe40008000000 */
[----:B------:R-:W-:Y:S01]  /*0ed0*/  HGMMA.64x64x16.F32.BF16 R56, gdesc[UR4], RZ, !UPT ;  /* 0x00e00000043879f0 */ /* 0x000fe2000c7018ff */
[----:B------:R-:W-:Y:S01]  /*0ee0*/  UMOV UR4, UR8 ;  /* 0x0000000800047c82 */ /* 0x000fe20008000000 */
[----:B------:R-:W-:Y:S01]  /*0ef0*/  UMOV UR5, 0x40000040 ;  /* 0x4000004000057882 */ /* 0x000fe20000000000 */
[----:B------:R-:W-:Y:S01]  /*0f00*/  UIADD3 UR8, UR9, 0x202, URZ ;  /* 0x0000020209087890 */ /* 0x000fe2000fffe03f */
[----:B------:R-:W-:Y:S01]  /*0f10*/  HGMMA.64x64x16.F32.BF16 R24, gdesc[UR4], RZ, !UPT ;  /* 0x00e00000041879f0 */ /* 0x000fe2000c7018ff */
[----:B------:R-:W-:-:S02]  /*0f20*/  UIADD3 UR4, UR9, 0x2, URZ ;  /* 0x0000000209047890 */ /* 0x000fc4000fffe03f */
[----:B------:R-:W-:Y:S01]  /*0f30*/  UIADD3 UR6, UR10, 0x2, URZ ;  /* 0x000000020a067890 */ /* 0x000fe2000fffe03f */
[----:B------:R-:W-:Y:S01]  /*0f40*/  UMOV UR5, 0x40000040 ;  /* 0x4000004000057882 */ /* 0x000fe20000000000 */
[----:B------:R-:W-:-:S07]  /*0f50*/  UMOV UR7, 0x40000040 ;  /* 0x4000004000077882 */ /* 0x000fce0000000000 */
[----:B------:R-:W-:Y:S01]  /*0f60*/  HGMMA.64x64x16.F32.BF16 R56, gdesc[UR4], R56 ;  /* 0x00e00000043879f0 */ /* 0x000fe20008701838 */
[----:B------:R-:W-:Y:S01]  /*0f70*/  UMOV UR4, UR8 ;  /* 0x0000000800047c82 */ /* 0x000fe20008000000 */
[----:B------:R-:W-:Y:S01]  /*0f80*/  UMOV UR5, 0x40000040 ;  /* 0x4000004000057882 */ /* 0x000fe20000000000 */
[----:B------:R-:W-:Y:S01]  /*0f90*/  UIADD3 UR8, UR9, 0x204, URZ ;  /* 0x0000020409087890 */ /* 0x000fe2000fffe03f */
[----:B------:R-:W-:Y:S01]  /*0fa0*/  HGMMA.64x64x16.F32.BF16 R24, gdesc[UR4], R24 ;  /* 0x00e00000041879f0 */ /* 0x000fe20008701818 */
[----:B------:R-:W-:Y:S02]  /*0fb0*/  UIADD3 UR4, UR9, 0x4, URZ ;  /* 0x0000000409047890 */ /* 0x000fe4000fffe03f */
        /* <DEDUP_REMOVED lines=14> */
[----:B------:R-:W-:Y:S02]  /*10a0*/  UMOV UR5, 0x40000040 ;  /* 0x4000004000057882 */ /* 0x000fe40000000000 */
[----:B------:R-:W-:Y:S01]  /*10b0*/  HGMMA.64x64x16.F32.BF16 R24, gdesc[UR4], R24, gsb0 ;  /* 0x00e00000041879f0 */ /* 0x000fe20008001818 */
[----:B------:R-:W-:-:S05]  /*10c0*/  UMOV UR4, 0x1 ;  /* 0x0000000100047882 */ /* 0x000fca0000000000 */
.L_x_15:
[----:B0-----:R-:W-:-:S05]  /*10d0*/  VIMNMX R6, R5, 0x1, PT ;  /* 0x0000000105067848 */ /* 0x001fca0003fe0100 */
[----:B------:R-:W-:-:S05]  /*10e0*/  IMAD.IADD R6, R5, 0x1, -R6 ;  /* 0x0000000105067824 */ /* 0x000fca00078e0a06 */
[----:B------:R-:W-:-:S13]  /*10f0*/  ISETP.GE.AND P1, PT, R6, 0x1, PT ;  /* 0x000000010600780c */ /* 0x000fda0003f26270 */
[----:B------:R-:W-:Y:S05]  /*1100*/  @!P1 BRA `(.L_x_18) ;  /* 0x00000004005c9947 */ /* 0x000fea0003800000 */
[----:B------:R-:W0:Y:S01]  /*1110*/  S2UR UR6, SR_CgaCtaId ;  /* 0x00000000000679c3 */ /* 0x000e220000008800 */
[----:B------:R-:W-:Y:S01]  /*1120*/  UMOV UR5, 0x400 ;  /* 0x0000040000057882 */ /* 0x000fe20000000000 */
[----:B------:R-:W-:Y:S01]  /*1130*/  LOP3.LUT R11, R3, 0x1, RZ, 0xfc, !PT ;  /* 0x00000001030b7812 */ /* 0x000fe200078efcff */
[----:B------:R-:W-:Y:S01]  /*1140*/  IMAD.MOV.U32 R10, RZ, RZ, RZ ;  /* 0x000000ffff0a7224 */ /* 0x000fe200078e00ff */
[----:B------:R-:W-:Y:S01]  /*1150*/  UISETP.NE.U32.AND UP0, UPT, UR4, URZ, UPT ;  /* 0x0000003f0400728c */ /* 0x000fe2000bf05070 */
[----:B------:R-:W-:Y:S02]  /*1160*/  IMAD.MOV.U32 R5, RZ, RZ, R6 ;  /* 0x000000ffff057224 */ /* 0x000fe400078e0006 */
[----:B------:R-:W-:Y:S01]  /*1170*/  IMAD.MOV.U32 R7, RZ, RZ, RZ ;  /* 0x000000ffff077224 */ /* 0x000fe200078e00ff */
[----:B0-----:R-:W-:-:S04]  /*1180*/  ULEA UR14, UR6, UR5, 0x18 ;  /* 0x00000005060e7291 */ /* 0x001fc8000f8ec03f */
[----:B------:R-:W-:Y:S02]  /*1190*/  UIADD3 UR6, UR14, 0x24000, URZ ;  /* 0x000240000e067890 */ /* 0x000fe4000fffe03f */
[----:B------:R-:W-:Y:S02]  /*11a0*/  USHF.R.U32.HI UR5, URZ, 0x4, UR14 ;  /* 0x000000043f057899 */ /* 0x000fe4000801160e */
[----:B------:R-:W-:Y:S02]  /*11b0*/  USHF.R.U32.HI UR6, URZ, 0x4, UR6 ;  /* 0x000000043f067899 */ /* 0x000fe40008011606 */
[----:B------:R-:W-:Y:S02]  /*11c0*/  ULOP3.LUT UR5, UR5, 0x3fff, URZ, 0xc0, !UPT ;  /* 0x00003fff05057892 */ /* 0x000fe4000f8ec03f */
[----:B------:R-:W-:Y:S02]  /*11d0*/  ULOP3.LUT UR6, UR6, 0x3fff, URZ, 0xc0, !UPT ;  /* 0x00003fff06067892 */ /* 0x000fe4000f8ec03f */
[----:B------:R-:W-:-:S02]  /*11e0*/  ULOP3.LUT UR15, UR5, 0x10000, URZ, 0xfc, !UPT ;  /* 0x00010000050f7892 */ /* 0x000fc4000f8efc3f */
[----:B------:R-:W-:-:S12]  /*11f0*/  ULOP3.LUT UR16, UR6, 0x10000, URZ, 0xfc, !UPT ;  /* 0x0001000006107892 */ /* 0x000fd8000f8efc3f */
.L_x_23:
[----:B------:R-:W-:-:S13]  /*1200*/  ISETP.NE.AND P2, PT, R11, 0x3, PT ;  /* 0x000000030b00780c */ /* 0x000fda0003f45270 */
[----:B------:R-:W-:Y:S05]  /*1210*/  @!P2 BRA `(.L_x_19) ;  /* 0x000000000004a947 */ /* 0x000fea0003800000 */
[----:B------:R-:W-:Y:S01]  /*1220*/  BPT.TRAP 0x1 ;  /* 0x000000040000795c */ /* 0x000fe20000300000 */
.L_x_19:
[----:B------:R-:W-:Y:S01]  /*1230*/  SHF.L.U32 R8, R10, 0x1f, RZ ;  /* 0x0000001f0a087819 */ /* 0x000fe200000006ff */
[----:B------:R-:W-:-:S12]  /*1240*/  ULEA UR5, UR4, UR14, 0x3 ;  /* 0x0000000e04057291 */ /* 0x000fd8000f8e183f */
.L_x_20:
[----:B0-----:R-:W-:-:S04]  /*1250*/  IMAD.U32 R9, RZ, RZ, UR5 ;  /* 0x00000005ff097e24 */ /* 0x001fc8000f8e00ff */
[----:B------:R0:W1:Y:S03]  /*1260*/  SYNCS.PHASECHK.TRANS64.TRYWAIT P1, [R9+URZ+0x36000], R8 ;  /* 0x03600008090075a7 */ /* 0x000066000802017f */
[----:B-1----:R-:W-:Y:S05]  /*1270*/  @!P1 NANOSLEEP.SYNCS 0x989680 ;  /* 0x009896800000995d */ /* 0x002fea0003900000 */
[----:B------:R-:W1:Y:S02]  /*1280*/  @!P1 SYNCS.PHASECHK.TRANS64 P1, [R9+URZ+0x36000], R8 ;  /* 0x03600008090095a7 */ /* 0x000e64000802007f */
[----:B-1----:R-:W-:Y:S05]  /*1290*/  @!P1 BRA `(.L_x_20) ;  /* 0xfffffffc00ec9947 */ /* 0x002fea000383ffff */
[----:B------:R-:W-:Y:S01]  /*12a0*/  ULEA UR6, UR4, UR15, 0xa ;  /* 0x0000000f04067291 */ /* 0x000fe2000f8e503f */
[----:B------:R-:W-:Y:S01]  /*12b0*/  WARPGROUP.ARRIVE ;  /* 0x00000000000079c5 */ /* 0x000fe20000000000 */
[----:B------:R-:W-:Y:S02]  /*12c0*/  ULEA UR5, UR4, UR16, 0x9 ;  /* 0x0000001004057291 */ /* 0x000fe4000f8e483f */
[----:B------:R-:W-:Y:S01]  /*12d0*/  UIADD3 UR7, UR6, 0x200, URZ ;  /* 0x0000020006077890 */ /* 0x000fe2000fffe03f */
[----:B------:R-:W-:Y:S02]  /*12e0*/  UMOV UR11, 0x40000040 ;  /* 0x40000040000b7882 */ /* 0x000fe40000000000 */
[----:B------:R-:W-:Y:S01]  /*12f0*/  UMOV UR8, UR6 ;  /* 0x0000000600087c82 */ /* 0x000fe20008000000 */
[----:B------:R-:W-:Y:S01]  /*1300*/  UMOV UR9, 0x40000040 ;  /* 0x4000004000097882 */ /* 0x000fe20000000000 */
[----:B------:R-:W-:Y:S02]  /*1310*/  UMOV UR10, UR5 ;  /* 0x00000005000a7c82 */ /* 0x000fe40008000000 */
[----:B------:R-:W-:Y:S01]  /*1320*/  HGMMA.64x64x16.F32.BF16 R56, gdesc[UR8], R56, UP0 ;  /* 0x00e00000083879f0 */ /* 0x000fe2000bf01838 */
[----:B------:R-:W-:Y:S01]  /*1330*/  UMOV UR8, UR7 ;  /* 0x0000000700087c82 */ /* 0x000fe20008000000 */
[----:B------:R-:W-:Y:S01]  /*1340*/  UMOV UR9, 0x40000040 ;  /* 0x4000004000097882 */ /* 0x000fe20000000000 */
[----:B------:R-:W-:Y:S01]  /*1350*/  UIADD3 UR7, UR6, 0x202, URZ ;  /* 0x0000020206077890 */ /* 0x000fe2000fffe03f */
[----:B------:R-:W-:Y:S01]  /*1360*/  HGMMA.64x64x16.F32.BF16 R24, gdesc[UR8], R24, UP0 ;  /* 0x00e00000081879f0 */ /* 0x000fe2000bf01818 */
        /* <DEDUP_REMOVED lines=16> */
[----:B------:R-:W-:Y:S01]  /*1470*/  HGMMA.64x64x16.F32.BF16 R24, gdesc[UR8], R24 ;  /* 0x00e00000081879f0 */ /* 0x000fe20008701818 */
[----:B------:R-:W-:Y:S02]  /*1480*/  UIADD3 UR10, UR5, 0x6, URZ ;  /* 0x00000006050a7890 */ /* 0x000fe4000fffe03f */
[----:B------:R-:W-:Y:S02]  /*1490*/  UIADD3 UR8, UR6, 0x6, URZ ;  /* 0x0000000606087890 */ /* 0x000fe4000fffe03f */
[----:B------:R-:W-:Y:S01]  /*14a0*/  UIADD3 UR6, UR6, 0x206, URZ ;  /* 0x0000020606067890 */ /* 0x000fe2000fffe03f */
[----:B------:R-:W-:Y:S01]  /*14b0*/  UMOV UR11, 0x40000040 ;  /* 0x40000040000b7882 */ /* 0x000fe20000000000 */
[----:B------:R-:W-:-:S05]  /*14c0*/  UMOV UR9, 0x40000040 ;  /* 0x4000004000097882 */ /* 0x000fca0000000000 */
[----:B------:R-:W-:Y:S01]  /*14d0*/  HGMMA.64x64x16.F32.BF16 R56, gdesc[UR8], R56 ;  /* 0x00e00000083879f0 */ /* 0x000fe20008701838 */
[----:B------:R-:W-:Y:S01]  /*14e0*/  UMOV UR8, UR6 ;  /* 0x0000000600087c82 */ /* 0x000fe20008000000 */
[----:B------:R-:W-:Y:S02]  /*14f0*/  UMOV UR9, 0x40000040 ;  /* 0x4000004000097882 */ /* 0x000fe40000000000 */
[----:B------:R-:W-:Y:S03]  /*1500*/  HGMMA.64x64x16.F32.BF16 R24, gdesc[UR8], R24, gsb0 ;  /* 0x00e00000081879f0 */ /* 0x000fe60008001818 */
[----:B------:R-:W-:Y:S02]  /*1510*/  WARPGROUP.DEPBAR.LE gsb0, 0x1 ;  /* 0x00008000000079c5 */ /* 0x000fe40000010100 */
[----:B------:R-:W-:Y:S05]  /*1520*/  @!P2 BRA `(.L_x_21) ;  /* 0x000000000004a947 */ /* 0x000fea0003800000 */
[----:B------:R-:W-:Y:S01]  /*1530*/  BPT.TRAP 0x1 ;  /* 0x000000040000795c */ /* 0x000fe20000300000 */
.L_x_21:
[----:B------:R-:W-:-:S13]  /*1540*/  ISETP.NE.AND P1, PT, R4, RZ, PT ;  /* 0x000000ff0400720c */ /* 0x000fda0003f25270 */
[----:B0-----:R-:W-:-:S05]  /*1550*/  @P1 LEA R8, R7, UR14, 0x3 ;  /* 0x0000000e07081c11 */ /* 0x001fca000f8e18ff */
[----:B------:R-:W-:-:S05]  /*1560*/  @P1 VIADD R9, R8, 0x36048 ;  /* 0x0003604808091836 */ /* 0x000fca0000000000 */
[----:B------:R-:W-:-:S04]  /*1570*/  @P1 PRMT R9, R2, 0x654, R9 ;  /* 0x0000065402091816 */ /* 0x000fc80000000009 */
[----:B------:R0:W-:Y:S01]  /*1580*/  @P1 SYNCS.ARRIVE.TRANS64.RED.A1T0 RZ, [R9+URZ], RZ ;  /* 0x000000ff09ff19a7 */ /* 0x0001e2000810043f */
[----:B------:R-:W-:-:S13]  /*1590*/  ISETP.GT.U32.AND P1, PT, R3, 0x1, PT ;  /* 0x000000010300780c */ /* 0x000fda0003f24070 */
[----:B0-----:R-:W-:Y:S05]  /*15a0*/  @P1 BRA `(.L_x_22) ;  /* 0x0000000000041947 */ /* 0x001fea0003800000 */
[----:B------:R-:W-:Y:S01]  /*15b0*/  BPT.TRAP 0x1 ;  /* 0x000000040000795c */ /* 0x000fe20000300000 */
.L_x_22:
[----:B------:R-:W-:Y:S01]  /*15c0*/  UIADD3 UR4, UR4, 0x1, URZ ;  /* 0x0000000104047890 */ /* 0x000fe2000fffe03f */
[----:B------:R-:W-:Y:S01]  /*15d0*/  ISETP.GT.AND P2, PT, R5, 0x1, PT ;  /* 0x000000010500780c */ /* 0x000fe20003f44270 */
[----:B------:R-:W-:Y:S02]  /*15e0*/  VIADD R7, R7, 0x1 ;  /* 0x0000000107077836 */ /* 0x000fe40000000000 */
[----:B------:R-:W-:Y:S01]  /*15f0*/  UISETP.NE.AND UP0, UPT, UR4, 0x9, UPT ;  /* 0x000000090400788c */ /* 0x000fe2000bf05270 */
[----:B------:R-:W-:Y:S02]  /*1600*/  VIADD R5, R5, 0xffffffff ;  /* 0xffffffff05057836 */ /* 0x000fe40000000000 */
[C---:B------:R-:W-:Y:S01]  /*1610*/  ISETP.NE.AND P1, PT, R7.reuse, 0x9, PT ;  /* 0x000000090700780c */ /* 0x040fe20003f25270 */
[----:B------:R-:W-:Y:S02]  /*1620*/  USEL UR5, URZ, 0x1, UP0 ;  /* 0x000000013f057887 */ /* 0x000fe40008000000 */
[----:B------:R-:W-:Y:S01]  /*1630*/  USEL UR4, UR4, URZ, UP0 ;  /* 0x0000003f04047287 */ /* 0x000fe20008000000 */
[----:B------:R-:W-:Y:S01]  /*1640*/  SEL R7, R7, RZ, P1 ;  /* 0x000000ff07077207 */ /* 0x000fe20000800000 */
[----:B------:R-:W-:-:S02]  /*1650*/  UPLOP3.LUT UP0, UPT, UPT, UPT, UPT, 0x80, 0x0 ;  /* 0x000000000000789c */ /* 0x000fc40003f0f070 */
[----:B------:R-:W-:Y:S01]  /*1660*/  LOP3.LUT R10, R10, UR5, RZ, 0x3c, !PT ;  /* 0x000000050a0a7c12 */ /* 0x000fe2000f8e3cff */
[----:B------:R-:W-:Y:S08]  /*1670*/  @P2 BRA `(.L_x_23) ;  /* 0xfffffff800e02947 */ /* 0x000ff0000383ffff */
.L_x_18:
[----:B------:R-:W-:Y:S02]  /*1680*/  WARPGROUP.DEPBAR.LE gsb0, 0x0 ;  /* 0x00008000000079c5 */ /* 0x000fe40000010000 */
[----:B------:R-:W-:Y:S05]  /*1690*/  @!P0 BRA `(.L_x_24) ;  /* 0x0000000000548947 */ /* 0x000fea0003800000 */
[----:B------:R-:W-:-:S04]  /*16a0*/  LOP3.LUT R5, R3, 0x1, RZ, 0xfc, !PT ;  /* 0x0000000103057812 */ /* 0x000fc800078efcff */
[----:B------:R-:W-:-:S13]  /*16b0*/  ISETP.NE.AND P0, PT, R5, 0x3, PT ;  /* 0x000000030500780c */ /* 0x000fda0003f05270 */
[----:B------:R-:W-:Y:S05]  /*16c0*/  @!P0 BRA `(.L_x_25) ;  /* 0x0000000000048947 */ /* 0x000fea0003800000 */
[----:B------:R-:W-:Y:S01]  /*16d0*/  BPT.TRAP 0x1 ;  /* 0x000000040000795c */ /* 0x000fe20000300000 */
.L_x_25:
[----:B------:R-:W-:Y:S01]  /*16e0*/  ISETP.NE.AND P0, PT, R4, RZ, PT ;  /* 0x000000ff0400720c */ /* 0x000fe20003f05270 */
[----:B------:R-:W-:Y:S01]  /*16f0*/  BSSY B0, `(.L_x_26) ;  /* 0x000000d000007945 */ /* 0x000fe20003800000 */
[----:B------:R-:W-:-:S11]  /*1700*/  ISETP.GT.U32.AND P1, PT, R3, 0x1, PT ;  /* 0x000000010300780c */ /* 0x000fd60003f24070 */
[----:B------:R-:W-:Y:S05]  /*1710*/  @!P0 BRA `(.L_x_27) ;  /* 0x0000000000288947 */ /* 0x000fea0003800000 */
[----:B------:R-:W0:Y:S01]  /*1720*/  S2R R8, SR_CgaCtaId ;  /* 0x0000000000087919 */ /* 0x000e220000008800 */
[----:B------:R-:W-:Y:S01]  /*1730*/  IMAD.WIDE.U32 R4, R6, 0x38e38e39, RZ ;  /* 0x38e38e3906047825 */ /* 0x000fe200078e00ff */
[----:B------:R-:W-:-:S04]  /*1740*/  MOV R3, 0x400 ;  /* 0x0000040000037802 */ /* 0x000fc80000000f00 */
[----:B------:R-:W-:-:S05]  /*1750*/  SHF.R.U32.HI R5, RZ, 0x1, R5 ;  /* 0x00000001ff057819 */ /* 0x000fca0000011605 */
[----:B------:R-:W-:Y:S01]  /*1760*/  IMAD R6, R5, -0x9, R6 ;  /* 0xfffffff705067824 */ /* 0x000fe200078e0206 */
[----:B0-----:R-:W-:-:S05]  /*1770*/  LEA R3, R8, R3, 0x18 ;  /* 0x0000000308037211 */ /* 0x001fca00078ec0ff */
[----:B------:R-:W-:-:S04]  /*1780*/  IMAD R6, R6, 0x8, R3 ;  /* 0x0000000806067824 */ /* 0x000fc800078e0203 */
[----:B------:R-:W-:-:S05]  /*1790*/  VIADD R3, R6, 0x36048 ;  /* 0x0003604806037836 */ /* 0x000fca0000000000 */
[----:B------:R-:W-:-:S04]  /*17a0*/  PRMT R3, R2, 0x654, R3 ;  /* 0x0000065402037816 */ /* 0x000fc80000000003 */
[----:B------:R0:W-:Y:S03]  /*17b0*/  SYNCS.ARRIVE.TRANS64.RED.A1T0 RZ, [R3+URZ], RZ ;  /* 0x000000ff03ff79a7 */ /* 0x0001e6000810043f */
.L_x_27:
[----:B------:R-:W-:Y:S05]  /*17c0*/  BSYNC B0 ;  /* 0x0000000000007941 */ /* 0x000fea0003800000 */
.L_x_26:
[----:B------:R-:W-:Y:S05]  /*17d0*/  @P1 BRA `(.L_x_24) ;  /* 0x0000000000041947 */ /* 0x000fea0003800000 */
[----:B------:R-:W-:Y:S01]  /*17e0*/  BPT.TRAP 0x1 ;  /* 0x000000040000795c */ /* 0x000fe20000300000 */
.L_x_24:
[----:B------:R-:W0:Y:S01]  /*17f0*/  S2R R2, SR_TID.X ;  /* 0x0000000000027919 */ /* 0x000e220000002100 */
[----:B------:R-:W-:Y:S01]  /*1800*/  ULDC.64 UR4, c[0x0][0x280] ;  /* 0x0000a00000047ab9 */ /* 0x000fe20000000a00 */
[----:B------:R-:W1:Y:S01]  /*1810*/  S2R R4, SR_CTAID.Y ;  /* 0x0000000000047919 */ /* 0x000e620000002600 */
[----:B------:R-:W2:Y:S01]  /*1820*/  S2R R9, SR_CTAID.X ;  /* 0x0000000000097919 */ /* 0x000ea20000002500 */
[----:B0-----:R-:W-:-:S04]  /*1830*/  SHF.R.S32.HI R3, RZ, 0x1f, R2 ;  /* 0x0000001fff037819 */ /* 0x001fc80000011402 */
[----:B------:R-:W-:Y:S01]  /*1840*/  LEA.HI R3, R3, R2, RZ, 0x7 ;  /* 0x0000000203037211 */ /* 0x000fe200078f38ff */
[----:B-1----:R-:W-:-:S03]  /*1850*/  IMAD.SHL.U32 R4, R4, 0x40, RZ ;  /* 0x0000004004047824 */ /* 0x002fc600078e00ff */
[----:B------:R-:W-:Y:S01]  /*1860*/  LOP3.LUT R3, R3, 0xffffff80, RZ, 0xc0, !PT ;  /* 0xffffff8003037812 */ /* 0x000fe200078ec0ff */
[----:B--2---:R-:W-:Y:S01]  /*1870*/  IMAD.SHL.U32 R8, R9, 0x80, RZ ;  /* 0x0000008009087824 */ /* 0x004fe200078e00ff */
[----:B------:R-:W-:-:S03]  /*1880*/  ISETP.GE.AND P0, PT, R4, UR5, PT ;  /* 0x0000000504007c0c */ /* 0x000fc6000bf06270 */
[----:B------:R-:W-:Y:S01]  /*1890*/  IMAD.IADD R10, R2, 0x1, -R3 ;  /* 0x00000001020a7824 */ /* 0x000fe200078e0a03 */
[----:B------:R-:W-:-:S04]  /*18a0*/  ISETP.GE.OR P0, PT, R8, UR4, P0 ;  /* 0x0000000408007c0c */ /* 0x000fc80008706670 */
[----:B------:R-:W-:-:S04]  /*18b0*/  SHF.R.S32.HI R7, RZ, 0x1f, R10 ;  /* 0x0000001fff077819 */ /* 0x000fc8000001140a */
[----:B------:R-:W-:-:S04]  /*18c0*/  LEA.HI R2, R7, R10, RZ, 0x2 ;  /* 0x0000000a07027211 */ /* 0x000fc800078f10ff */
[--C-:B------:R-:W-:Y:S02]  /*18d0*/  SHF.R.S32.HI R16, RZ, 0x2, R2.reuse ;  /* 0x00000002ff107819 */ /* 0x100fe40000011402 */
[----:B------:R-:W-:-:S04]  /*18e0*/  SHF.R.S32.HI R3, RZ, 0x1f, R2 ;  /* 0x0000001fff037819 */ /* 0x000fc80000011402 */
[----:B------:R-:W-:-:S04]  /*18f0*/  LEA.HI R3, R3, R16, RZ, 0x3 ;  /* 0x0000001003037211 */ /* 0x000fc800078f18ff */
[----:B------:R-:W-:Y:S01]  /*1900*/  LOP3.LUT R17, R3, 0xfffffff8, RZ, 0xc0, !PT ;  /* 0xfffffff803117812 */ /* 0x000fe200078ec0ff */
[----:B------:R-:W-:Y:S06]  /*1910*/  @P0 EXIT ;  /* 0x000000000000094d */ /* 0x000fec0003800000 */
[----:B------:R-:W-:Y:S01]  /*1920*/  LOP3.LUT R5, R2, 0x7ffffffc, RZ, 0xc0, !PT ;  /* 0x7ffffffc02057812 */ /* 0x000fe200078ec0ff */
[----:B------:R-:W-:Y:S01]  /*1930*/  IMAD.IADD R16, R16, 0x1, -R17 ;  /* 0x0000000110107824 */ /* 0x000fe200078e0a11 */
[----:B------:R-:W0:Y:S01]  /*1940*/  LDC.64 R2, c[0x0][0x5d0] ;  /* 0x00017400ff027b82 */ /* 0x000e220000000a00 */
[----:B------:R-:W-:Y:S02]  /*1950*/  LEA.HI R6, R7, R10, RZ, 0x5 ;  /* 0x0000000a07067211 */ /* 0x000fe400078f28ff */
[----:B------:R-:W-:Y:S01]  /*1960*/  IMAD.IADD R5, R10, 0x1, -R5 ;  /* 0x000000010a057824 */ /* 0x000fe200078e0a05 */
[----:B------:R-:W-:Y:S02]  /*1970*/  SHF.R.S32.HI R17, RZ, 0x1f, R16 ;  /* 0x0000001fff117819 */ /* 0x000fe40000011410 */
[----:B------:R-:W-:Y:S01]  /*1980*/  SHF.R.S32.HI R11, RZ, 0x5, R6 ;  /* 0x00000005ff0b7819 */ /* 0x000fe20000011406 */
[----:B------:R-:W-:Y:S01]  /*1990*/  IMAD.SHL.U32 R5, R5, 0x2, RZ ;  /* 0x0000000205057824 */ /* 0x000fe200078e00ff */
[----:B----45:R-:W-:Y:S01]  /*19a0*/  FSETP.NEU.AND P1, PT, R14, RZ, PT ;  /* 0x000000ff0e00720b */ /* 0x030fe20003f2d000 */
[----:B------:R-:W-:-:S03]  /*19b0*/  IMAD.WIDE R6, R9, 0x80, R16 ;  /* 0x0000008009067825 */ /* 0x000fc600078e0210 */
[----:B------:R-:W-:Y:S01]  /*19c0*/  SHF.R.S32.HI R9, RZ, 0x1f, R5 ;  /* 0x0000001fff097819 */ /* 0x000fe20000011405 */
[C---:B------:R-:W-:Y:S01]  /*19d0*/  IMAD R13, R11.reuse, -0x10, -R8 ;  /* 0xfffffff00b0d7824 */ /* 0x040fe200078e0a08 */
[C---:B------:R-:W-:Y:S01]  /*19e0*/  IADD3 R8, P0, R4.reuse, R5, RZ ;  /* 0x0000000504087210 */ /* 0x040fe20007f1e0ff */
[----:B------:R-:W-:Y:S01]  /*19f0*/  IMAD.WIDE R6, R11, 0x10, R6 ;  /* 0x000000100b067825 */ /* 0x000fe200078e0206 */
[----:B---3--:R-:W-:Y:S02]  /*1a00*/  IADD3 R15, -R5, UR5, -R4 ;  /* 0x00000005050f7c10 */ /* 0x008fe4000fffe904 */
[----:B------:R-:W-:Y:S02]  /*1a10*/  LEA.HI.X.SX32 R9, R4, R9, 0x1, P0 ;  /* 0x0000000904097211 */ /* 0x000fe400000f0eff */
[----:B------:R-:W-:Y:S02]  /*1a20*/  IADD3 R16, R13, UR4, -R16 ;  /* 0x000000040d107c10 */ /* 0x000fe4000fffe810 */
[----:B------:R-:W-:Y:S01]  /*1a30*/  ISETP.GT.AND P4, PT, R15, RZ, PT ;  /* 0x000000ff0f00720c */ /* 0x000fe20003f84270 */
[-C--:B0-----:R-:W-:Y:S01]  /*1a40*/  IMAD R4, R7, R2.reuse, RZ ;  /* 0x0000000207047224 */ /* 0x081fe200078e02ff */
[----:B------:R-:W-:Y:S01]  /*1a50*/  SHF.L.U64.HI R19, R2, 0x3, R3 ;  /* 0x0000000302137819 */ /* 0x000fe20000010203 */
[----:B------:R-:W-:Y:S01]  /*1a60*/  IMAD.WIDE.U32 R10, R6, R2, R8 ;  /* 0x00000002060a7225 */ /* 0x000fe200078e0008 */
[----:B------:R-:W-:-:S02]  /*1a70*/  P2R R5, PR, RZ, 0x10 ;  /* 0x00000010ff057803 */ /* 0x000fc40000000000 */
[----:B------:R-:W-:Y:S01]  /*1a80*/  ISETP.GT.AND P0, PT, R16, RZ, P4 ;  /* 0x000000ff1000720c */ /* 0x000fe20002704270 */
[----:B------:R-:W-:Y:S01]  /*1a90*/  IMAD R13, R6, R3, R4 ;  /* 0x00000003060d7224 */ /* 0x000fe200078e0204 */
[C---:B------:R-:W-:Y:S01]  /*1aa0*/  SHF.L.U64.HI R18, R2.reuse, 0x6, R3 ;  /* 0x0000000602127819 */ /* 0x040fe20000010203 */
[C---:B------:R-:W-:Y:S02]  /*1ab0*/  IMAD.SHL.U32 R20, R2.reuse, 0x8, RZ ;  /* 0x0000000802147824 */ /* 0x040fe400078e00ff */
[----:B------:R-:W-:Y:S02]  /*1ac0*/  IMAD.SHL.U32 R17, R2, 0x40, RZ ;  /* 0x0000004002117824 */ /* 0x000fe400078e00ff */
[----:B------:R-:W-:Y:S01]  /*1ad0*/  IMAD.IADD R13, R11, 0x1, R13 ;  /* 0x000000010b0d7824 */ /* 0x000fe200078e020d */
[----:B------:R-:W-:Y:S06]  /*1ae0*/  @!P1 BRA `(.L_x_28) ;  /* 0x00000030008c9947 */ /* 0x000fec0003800000 */
[----:B------:R-:W-:Y:S01]  /*1af0*/  ULDC.64 UR6, c[0x0][0x5b0] ;  /* 0x00016c0000067ab9 */ /* 0x000fe20000000a00 */
[----:B------:R-:W-:Y:S01]  /*1b00*/  ULDC.64 UR8, c[0x0][0x5a8] ;  /* 0x00016a0000087ab9 */ /* 0x000fe20000000a00 */
[----:B------:R-:W-:Y:S01]  /*1b10*/  IMAD R21, R7, UR6, RZ ;  /* 0x0000000607157c24 */ /* 0x000fe2000f8e02ff */
[----:B------:R-:W-:Y:S01]  /*1b20*/  ULDC.64 UR4, c[0x0][0x5c8] ;  /* 0x0001720000047ab9 */ /* 0x000fe20000000a00 */
[----:B------:R-:W-:-:S04]  /*1b30*/  IMAD.WIDE.U32 R2, R6, UR6, R8 ;  /* 0x0000000606027c25 */ /* 0x000fc8000f8e0008 */
[----:B------:R-:W-:Y:S01]  /*1b40*/  IMAD R21, R6, UR7, R21 ;  /* 0x0000000706157c24 */ /* 0x000fe2000f8e0215 */
[----:B------:R-:W-:-:S03]  /*1b50*/  LEA R4, P1, R2, UR8, 0x1 ;  /* 0x0000000802047c11 */ /* 0x000fc6000f8208ff */
[----:B------:R-:W-:-:S05]  /*1b60*/  IMAD.IADD R3, R3, 0x1, R21 ;  /* 0x0000000103037824 */ /* 0x000fca00078e0215 */
[----:B------:R-:W-:-:S05]  /*1b70*/  LEA.HI.X R5, R2, UR9, R3, 0x1, P1 ;  /* 0x0000000902057c11 */ /* 0x000fca00088f0c03 */
[----:B------:R-:W2:Y:S01]  /*1b80*/  @P0 LDG.E.LTC128B.U16 R22, desc[UR12][R4.64] ;  /* 0x0000000c04160981 */ /* 0x000ea2000c1e1520 */
[----:B------:R-:W-:Y:S01]  /*1b90*/  ISETP.GT.AND P3, PT, R15, 0x1, PT ;  /* 0x000000010f00780c */ /* 0x000fe20003f64270 */
[----:B------:R-:W-:Y:S01]  /*1ba0*/  BSSY B0, `(.L_x_29) ;  /* 0x000000c000007945 */ /* 0x000fe20003800000 */
[----:B------:R-:W-:Y:S02]  /*1bb0*/  LEA R2, P2, R10, UR4, 0x1 ;  /* 0x000000040a027c11 */ /* 0x000fe4000f8408ff */
[----:B------:R-:W-:Y:S01]  /*1bc0*/  ISETP.GT.AND P1, PT, R16, RZ, P3 ;  /* 0x000000ff1000720c */ /* 0x000fe20001f24270 */
[----:B--2---:R-:W-:-:S04]  /*1bd0*/  IMAD.U32 R3, R22, 0x10000, RZ ;  /* 0x0001000016037824 */ /* 0x004fc800078e00ff */
[----:B------:R-:W-:-:S04]  /*1be0*/  FMUL R3, R3, R14 ;  /* 0x0000000e03037220 */ /* 0x000fc80000400000 */
[----:B------:R-:W-:-:S05]  /*1bf0*/  FFMA R3, R56, R0, R3 ;  /* 0x0000000038037223 */ /* 0x000fca0000000003 */
[----:B------:R-:W-:Y:S02]  /*1c00*/  F2FP.BF16.F32.PACK_AB R11, RZ, R3 ;  /* 0x00000003ff0b723e */ /* 0x000fe400000010ff */
[----:B------:R-:W-:Y:S02]  /*1c10*/  P2R R3, PR, RZ, 0x8 ;  /* 0x00000008ff037803 */ /* 0x000fe40000000000 */
[----:B------:R-:W-:-:S05]  /*1c20*/  LEA.HI.X R3, R10, UR5, R13, 0x1, P2 ;  /* 0x000000050a037c11 */ /* 0x000fca00090f0c0d */
[----:B------:R0:W-:Y:S01]  /*1c30*/  @P0 STG.E.U16 desc[UR12][R2.64], R11 ;  /* 0x0000000b02000986 */ /* 0x0001e2000c10150c */
[----:B------:R-:W-:Y:S05]  /*1c40*/  @!P1 BRA `(.L_x_30) ;  /* 0x0000000000049947 */ /* 0x000fea0003800000 */
[----:B------:R1:W5:Y:S02]  /*1c50*/  LDG.E.LTC128B.U16 R22, desc[UR12][R4.64+0x2] ;  /* 0x0000020c04167981 */ /* 0x000364000c1e1520 */
.L_x_30:
[----:B------:R-:W-:Y:S05]  /*1c60*/  BSYNC B0 ;  /* 0x0000000000007941 */ /* 0x000fea0003800000 */
.L_x_29:
[----:B------:R-:W-:Y:S01]  /*1c70*/  USHF.L.U32 UR4, UR6, 0x3, URZ ;  /* 0x0000000306047899 */ /* 0x000fe2000800063f */
[----:B-----5:R-:W-:Y:S01]  /*1c80*/  IMAD.U32 R13, R22, 0x10000, RZ ;  /* 0x00010000160d7824 */ /* 0x020fe200078e00ff */
[----:B------:R-:W-:Y:S01]  /*1c90*/  USHF.L.U64.HI UR5, UR6, 0x3, UR7 ;  /* 0x0000000306057899 */ /* 0x000fe20008010207 */
[----:B------:R-:W-:Y:S02]  /*1ca0*/  ISETP.GT.AND P0, PT, R16, 0x8, P4 ;  /* 0x000000081000780c */ /* 0x000fe40002704270 */
[----:B------:R-:W-:Y:S01]  /*1cb0*/  FMUL R56, R13, R14 ;  /* 0x0000000e0d387220 */ /* 0x000fe20000400000 */
[----:B------:R-:W-:Y:S02]  /*1cc0*/  IMAD.U32 R10, RZ, RZ, UR4 ;  /* 0x00000004ff0a7e24 */ /* 0x000fe4000f8e00ff */
[----:B0-----:R-:W-:Y:S02]  /*1cd0*/  IMAD.U32 R11, RZ, RZ, UR5 ;  /* 0x00000005ff0b7e24 */ /* 0x001fe4000f8e00ff */
[----:B------:R-:W-:Y:S01]  /*1ce0*/  FFMA R56, R57, R0, R56 ;  /* 0x0000000039387223 */ /* 0x000fe20000000038 */
[----:B------:R-:W-:-:S04]  /*1cf0*/  IMAD.WIDE.U32 R12, R6, UR6, R10 ;  /* 0x00000006060c7c25 */ /* 0x000fc8000f8e000a */
[----:B------:R-:W-:Y:S02]  /*1d00*/  F2FP.BF16.F32.PACK_AB R57, RZ, R56 ;  /* 0x00000038ff39723e */ /* 0x000fe400000010ff */
[----:B------:R-:W-:-:S03]  /*1d10*/  IADD3 R23, P2, R8, R12, RZ ;  /* 0x0000000c08177210 */ /* 0x000fc60007f5e0ff */
[----:B------:R0:W-:Y:S01]  /*1d20*/  @P1 STG.E.U16 desc[UR12][R2.64+0x2], R57 ;  /* 0x0000023902001986 */ /* 0x0001e2000c10150c */
[----:B------:R-:W-:Y:S02]  /*1d30*/  IADD3.X R56, R9, R21, R13, P2, !PT ;  /* 0x0000001509387210 */ /* 0x000fe400017fe40d */
[----:B------:R-:W-:-:S04]  /*1d40*/  LEA R12, P2, R23, UR8, 0x1 ;  /* 0x00000008170c7c11 */ /* 0x000fc8000f8408ff */
[----:B------:R-:W-:-:S05]  /*1d50*/  LEA.HI.X R13, R23, UR9, R56, 0x1, P2 ;  /* 0x00000009170d7c11 */ /* 0x000fca00090f0c38 */
[----:B------:R-:W2:Y:S01]  /*1d60*/  @P0 LDG.E.LTC128B.U16 R22, desc[UR12][R12.64] ;  /* 0x0000000c0c160981 */ /* 0x000ea2000c1e1520 */
[C---:B------:R-:W-:Y:S01]  /*1d70*/  IMAD.SHL.U32 R23, R20.reuse, 0x2, RZ ;  /* 0x0000000214177824 */ /* 0x040fe200078e00ff */
[----:B------:R-:W-:Y:S01]  /*1d80*/  SHF.L.U64.HI R19, R20, 0x1, R19 ;  /* 0x0000000114137819 */ /* 0x000fe20000010213 */
[----:B------:R-:W-:Y:S01]  /*1d90*/  BSSY B0, `(.L_x_31) ;  /* 0x000000b000007945 */ /* 0x000fe20003800000 */
[----:B------:R-:W-:Y:S02]  /*1da0*/  ISETP.GT.AND P1, PT, R16, 0x8, P3 ;  /* 0x000000081000780c */ /* 0x000fe40001f24270 */
[----:B------:R-:W-:Y:S01]  /*1db0*/  IADD3 R20, P2, R23, R2, RZ ;  /* 0x0000000217147210 */ /* 0x000fe20007f5e0ff */
[----:B--2---:R-:W-:-:S04]  /*1dc0*/  IMAD.U32 R21, R22, 0x10000, RZ ;  /* 0x0001000016157824 */ /* 0x004fc800078e00ff */
[----:B------:R-:W-:-:S04]  /*1dd0*/  FMUL R21, R21, R14 ;  /* 0x0000000e15157220 */ /* 0x000fc80000400000 */
[----:B------:R-:W-:-:S05]  /*1de0*/  FFMA R21, R58, R0, R21 ;  /* 0x000000003a157223 */ /* 0x000fca0000000015 */
[----:B------:R-:W-:Y:S01]  /*1df0*/  F2FP.BF16.F32.PACK_AB R56, RZ, R21 ;  /* 0x00000015ff38723e */ /* 0x000fe200000010ff */
[----:B------:R-:W-:-:S05]  /*1e00*/  IMAD.X R21, R19, 0x1, R3, P2 ;  /* 0x0000000113157824 */ /* 0x000fca00010e0603 */
[----:B------:R0:W-:Y:S01]  /*1e10*/  @P0 STG.E.U16 desc[UR12][R20.64], R56 ;  /* 0x0000003814000986 */ /* 0x0001e2000c10150c */
[----:B------:R-:W-:Y:S05]  /*1e20*/  @!P1 BRA `(.L_x_32) ;  /* 0x0000000000049947 */ /* 0x000fea0003800000 */
[----:B------:R2:W5:Y:S02]  /*1e30*/  LDG.E.LTC128B.U16 R22, desc[UR12][R12.64+0x2] ;  /* 0x0000020c0c167981 */ /* 0x000564000c1e1520 */
.L_x_32:
[----:B------:R-:W-:Y:S05]  /*1e40*/  BSYNC B0 ;  /* 0x0000000000007941 */ /* 0x000fea0003800000 */
.L_x_31:
[----:B0----5:R-:W-:Y:S01]  /*1e50*/  IMAD.U32 R57, R22, 0x10000, RZ ;  /* 0x0001000016397824 */ /* 0x021fe200078e00ff */
[----:B------:R-:W-:Y:S01]  /*1e60*/  ISETP.GT.AND P3, PT, R15, 0x8, PT ;  /* 0x000000080f00780c */ /* 0x000fe20003f64270 */
[----:B------:R-:W-:Y:S02]  /*1e70*/  BSSY B0, `(.L_x_33) ;  /* 0x0000009000007945 */ /* 0x000fe40003800000 */
[----:B------:R-:W-:Y:S01]  /*1e80*/  FMUL R56, R57, R14 ;  /* 0x0000000e39387220 */ /* 0x000fe20000400000 */
[----:B------:R-:W-:Y:S02]  /*1e90*/  ISETP.GT.AND P0, PT, R16, RZ, P3 ;  /* 0x000000ff1000720c */ /* 0x000fe40001f04270 */
[----:B------:R-:W-:Y:S01]  /*1ea0*/  P2R R57, PR, RZ, 0x8 ;  /* 0x00000008ff397803 */ /* 0x000fe20000000000 */
[----:B------:R-:W-:-:S05]  /*1eb0*/  FFMA R56, R59, R0, R56 ;  /* 0x000000003b387223 */ /* 0x000fca0000000038 */
[----:B------:R-:W-:-:S05]  /*1ec0*/  F2FP.BF16.F32.PACK_AB R56, RZ, R56 ;  /* 0x00000038ff38723e */ /* 0x000fca00000010ff */
[----:B------:R0:W-:Y:S01]  /*1ed0*/  @P1 STG.E.U16 desc[UR12][R20.64+0x2], R56 ;  /* 0x0000023814001986 */ /* 0x0001e2000c10150c */
[----:B------:R-:W-:Y:S05]  /*1ee0*/  @!P0 BRA `(.L_x_34) ;  /* 0x0000000000048947 */ /* 0x000fea0003800000 */
[----:B------:R3:W5:Y:S02]  /*1ef0*/  LDG.E.LTC128B.U16 R22, desc[UR12][R4.64+0x10] ;  /* 0x0000100c04167981 */ /* 0x000764000c1e1520 */
.L_x_34:
[----:B------:R-:W-:Y:S05]  /*1f00*/  BSYNC B0 ;  /* 0x0000000000007941 */ /* 0x000fea0003800000 */
.L_x_33:
[----:B-----5:R-:W-:Y:S01]  /*1f10*/  IMAD.U32 R57, R22, 0x10000, RZ ;  /* 0x0001000016397824 */ /* 0x020fe200078e00ff */
[----:B------:R-:W-:Y:S01]  /*1f20*/  ISETP.GT.AND P2, PT, R15, 0x9, PT ;  /* 0x000000090f00780c */ /* 0x000fe20003f44270 */
[----:B------:R-:W-:Y:S02]  /*1f30*/  BSSY B0, `(.L_x_35) ;  /* 0x0000009000007945 */ /* 0x000fe40003800000 */
[----:B------:R-:W-:Y:S01]  /*1f40*/  FMUL R57, R57, R14 ;  /* 0x0000000e39397220 */ /* 0x000fe20000400000 */
[----:B------:R-:W-:Y:S02]  /*1f50*/  ISETP.GT.AND P1, PT, R16, RZ, P2 ;  /* 0x000000ff1000720c */ /* 0x000fe40001724270 */
[----:B0-----:R-:W-:Y:S01]  /*1f60*/  P2R R56, PR, RZ, 0x4 ;  /* 0x00000004ff387803 */ /* 0x001fe20000000000 */
[----:B------:R-:W-:-:S05]  /*1f70*/  FFMA R57, R60, R0, R57 ;  /* 0x000000003c397223 */ /* 0x000fca0000000039 */
[----:B------:R-:W-:-:S05]  /*1f80*/  F2FP.BF16.F32.PACK_AB R57, RZ, R57 ;  /* 0x00000039ff39723e */ /* 0x000fca00000010ff */
[----:B------:R0:W-:Y:S01]  /*1f90*/  @P0 STG.E.U16 desc[UR12][R2.64+0x10], R57 ;  /* 0x0000103902000986 */ /* 0x0001e2000c10150c */
[----:B------:R-:W-:Y:S05]  /*1fa0*/  @!P1 BRA `(.L_x_36) ;  /* 0x0000000000049947 */ /* 0x000fea0003800000 */
[----:B------:R4:W5:Y:S02]  /*1fb0*/  LDG.E.LTC128B.U16 R22, desc[UR12][R4.64+0x12] ;  /* 0x0000120c04167981 */ /* 0x000964000c1e1520 */
.L_x_36:
[----:B------:R-:W-:Y:S05]  /*1fc0*/  BSYNC B0 ;  /* 0x0000000000007941 */ /* 0x000fea0003800000 */
.L_x_35:
[----:B0----5:R-:W-:Y:S01]  /*1fd0*/  IMAD.U32 R57, R22, 0x10000, RZ ;  /* 0x0001000016397824 */ /* 0x021fe200078e00ff */
[----:B------:R-:W-:Y:S01]  /*1fe0*/  ISETP.GT.AND P0, PT, R16, 0x8, P3 ;  /* 0x000000081000780c */ /* 0x000fe20001f04270 */
[----:B------:R-:W-:Y:S02]  /*1ff0*/  BSSY B0, `(.L_x_37) ;  /* 0x0000007000007945 */ /* 0x000fe40003800000 */
[----:B------:R-:W-:-:S04]  /*2000*/  FMUL R56, R57, R14 ;  /* 0x0000000e39387220 */ /* 0x000fc80000400000 */
[----:B------:R-:W-:-:S05]  /*2010*/  FFMA R56, R61, R0, R56 ;  /* 0x000000003d387223 */ /* 0x000fca0000000038 */
[----:B------:R-:W-:-:S05]  /*2020*/  F2FP.BF16.F32.PACK_AB R56, RZ, R56 ;  /* 0x00000038ff38723e */ /* 0x000fca00000010ff */
[----:B------:R0:W-:Y:S01]  /*2030*/  @P1 STG.E.U16 desc[UR12][R2.64+0x12], R56 ;  /* 0x0000123802001986 */ /* 0x0001e2000c10150c */
[----:B------:R-:W-:Y:S05]  /*2040*/  @!P0 BRA `(.L_x_38) ;  /* 0x0000000000048947 */ /* 0x000fea0003800000 */
[----:B------:R0:W5:Y:S02]  /*2050*/  LDG.E.LTC128B.U16 R22, desc[UR12][R12.64+0x10] ;  /* 0x0000100c0c167981 */ /* 0x000164000c1e1520 */
.L_x_38:
[----:B------:R-:W-:Y:S05]  /*2060*/  BSYNC B0 ;  /* 0x0000000000007941 */ /* 0x000fea0003800000 */
.L_x_37:
[----:B-----5:R-:W-:Y:S01]  /*2070*/  IMAD.U32 R57, R22, 0x10000, RZ ;  /* 0x0001000016397824 */ /* 0x020fe200078e00ff */
        /* <DEDUP_REMOVED lines=8> */
.L_x_40:
[----:B------:R-:W-:Y:S05]  /*2100*/  BSYNC B0 ;  /* 0x0000000000007941 */ /* 0x000fea0003800000 */
.L_x_39:
[----:B-----5:R-:W-:Y:S01]  /*2110*/  IMAD.U32 R59, R22, 0x10000, RZ ;  /* 0x00010000163b7824 */ /* 0x020fe200078e00ff */
[----:B------:R-:W-:Y:S01]  /*2120*/  ISETP.GT.AND P3, PT, R15, 0x10, PT ;  /* 0x000000100f00780c */ /* 0x000fe20003f64270 */
[C---:B0-----:R-:W-:Y:S01]  /*2130*/  IMAD.SHL.U32 R57, R17.reuse, 0x2, RZ ;  /* 0x0000000211397824 */ /* 0x041fe200078e00ff */
[----:B------:R-:W-:Y:S01]  /*2140*/  SHF.L.U64.HI R17, R17, 0x1, R18 ;  /* 0x0000000111117819 */ /* 0x000fe20000010212 */
[----:B------:R-:W-:Y:S01]  /*2150*/  FMUL R56, R59, R14 ;  /* 0x0000000e3b387220 */ /* 0x000fe20000400000 */
[----:B------:R-:W-:Y:S02]  /*2160*/  BSSY B0, `(.L_x_41) ;  /* 0x000000a000007945 */ /* 0x000fe40003800000 */
[----:B------:R-:W-:Y:S01]  /*2170*/  IADD3 R18, P0, P2, R57, R2, R23 ;  /* 0x0000000239127210 */ /* 0x000fe20007a1e017 */
[----:B------:R-:W-:Y:S01]  /*2180*/  FFMA R56, R63, R0, R56 ;  /* 0x000000003f387223 */ /* 0x000fe20000000038 */
[----:B------:R-:W-:Y:S02]  /*2190*/  P2R R23, PR, RZ, 0x8 ;  /* 0x00000008ff177803 */ /* 0x000fe40000000000 */
[----:B------:R-:W-:-:S02]  /*21a0*/  IADD3.X R19, R17, R3, R19, P0, P2 ;  /* 0x0000000311137210 */ /* 0x000fc400007e4413 */
[----:B------:R-:W-:Y:S02]  /*21b0*/  F2FP.BF16.F32.PACK_AB R56, RZ, R56 ;  /* 0x00000038ff38723e */ /* 0x000fe400000010ff */
[----:B------:R-:W-:-:S03]  /*21c0*/  ISETP.GT.AND P0, PT, R16, RZ, P3 ;  /* 0x000000ff1000720c */ /* 0x000fc60001f04270 */
[----:B------:R0:W-:Y:S10]  /*21d0*/  @P1 STG.E.U16 desc[UR12][R20.64+0x12], R56 ;  /* 0x0000123814001986 */ /* 0x0001f4000c10150c */
[----:B------:R-:W-:Y:S05]  /*21e0*/  @!P0 BRA `(.L_x_42) ;  /* 0x0000000000048947 */ /* 0x000fea0003800000 */
[----:B------:R0:W5:Y:S02]  /*21f0*/  LDG.E.LTC128B.U16 R22, desc[UR12][R4.64+0x20] ;  /* 0x0000200c04167981 */ /* 0x000164000c1e1520 */
.L_x_42:
[----:B------:R-:W-:Y:S05]  /*2200*/  BSYNC B0 ;  /* 0x0000000000007941 */ /* 0x000fea0003800000 */
.L_x_41:
[----:B-----5:R-:W-:Y:S01]  /*2210*/  IMAD.U32 R23, R22, 0x10000, RZ ;  /* 0x0001000016177824 */ /* 0x020fe200078e00ff */
[----:B------:R-:W-:Y:S01]  /*2220*/  ISETP.GT.AND P1, PT, R15, 0x11, PT ;  /* 0x000000110f00780c */ /* 0x000fe20003f24270 */
[----:B------:R-:W-:Y:S02]  /*2230*/  BSSY B0, `(.L_x_43) ;  /* 0x0000009000007945 */ /* 0x000fe40003800000 */
[----:B------:R-:W-:-:S04]  /*2240*/  FMUL R23, R23, R14 ;  /* 0x0000000e17177220 */ /* 0x000fc80000400000 */
[----:B------:R-:W-:-:S05]  /*2250*/  FFMA R23, R64, R0, R23 ;  /* 0x0000000040177223 */ /* 0x000fca0000000017 */
[----:B------:R-:W-:-:S05]  /*2260*/  F2FP.BF16.F32.PACK_AB R23, RZ, R23 ;  /* 0x00000017ff17723e */ /* 0x000fca00000010ff */
[----:B------:R1:W-:Y:S01]  /*2270*/  @P0 STG.E.U16 desc[UR12][R2.64+0x20], R23 ;  /* 0x0000201702000986 */ /* 0x0003e2000c10150c */
[----:B------:R-:W-:Y:S02]  /*2280*/  ISETP.GT.AND P0, PT, R16, RZ, P1 ;  /* 0x000000ff1000720c */ /* 0x000fe40000f04270 */
[----:B-1----:R-:W-:-:S11]  /*2290*/  P2R R23, PR, RZ, 0x2 ;  /* 0x00000002ff177803 */ /* 0x002fd60000000000 */
[----:B------:R-:W-:Y:S05]  /*22a0*/  @!P0 BRA `(.L_x_44) ;  /* 0x0000000000048947 */ /* 0x000fea0003800000 */
[----:B------:R1:W5:Y:S02]  /*22b0*/  LDG.E.LTC128B.U16 R22, desc[UR12][R4.64+0x22] ;  /* 0x0000220c04167981 */ /* 0x000364000c1e1520 */
.L_x_44:
[----:B------:R-:W-:Y:S05]  /*22c0*/  BSYNC B0 ;  /* 0x0000000000007941 */ /* 0x000fea0003800000 */
.L_x_43:
[----:B-----5:R-:W-:Y:S01]  /*22d0*/  IMAD.U32 R23, R22, 0x10000, RZ ;  /* 0x0001000016177824 */ /* 0x020fe200078e00ff */
[----:B------:R-:W-:Y:S03]  /*22e0*/  BSSY B0, `(.L_x_45) ;  /* 0x0000008000007945 */ /* 0x000fe60003800000 */
[----:B0-----:R-:W-:-:S04]  /*22f0*/  FMUL R56, R23, R14 ;  /* 0x0000000e17387220 */ /* 0x001fc80000400000 */
[----:B------:R-:W-:-:S05]  /*2300*/  FFMA R56, R65, R0, R56 ;  /* 0x0000000041387223 */ /* 0x000fca0000000038 */
[----:B------:R-:W-:-:S05]  /*2310*/  F2FP.BF16.F32.PACK_AB R56, RZ, R56 ;  /* 0x00000038ff38723e */ /* 0x000fca00000010ff */
[----:B------:R0:W-:Y:S01]  /*2320*/  @P0 STG.E.U16 desc[UR12][R2.64+0x22], R56 ;  /* 0x0000223802000986 */ /* 0x0001e2000c10150c */
[----:B------:R-:W-:-:S13]  /*2330*/  ISETP.GT.AND P0, PT, R16, 0x8, P3 ;  /* 0x000000081000780c */ /* 0x000fda0001f04270 */
[----:B0-----:R-:W-:Y:S05]  /*2340*/  @!P0 BRA `(.L_x_46) ;  /* 0x0000000000048947 */ /* 0x001fea0003800000 */
[----:B------:R0:W5:Y:S02]  /*2350*/  LDG.E.LTC128B.U16 R22, desc[UR12][R12.64+0x20] ;  /* 0x0000200c0c167981 */ /* 0x000164000c1e1520 */
.L_x_46:
[----:B------:R-:W-:Y:S05]  /*2360*/  BSYNC B0 ;  /* 0x0000000000007941 */ /* 0x000fea0003800000 */
.L_x_45:
[C---:B-----5:R-:W-:Y:S01]  /*2370*/  IMAD.U32 R23, R22.reuse, 0x10000, RZ ;  /* 0x0001000016177824 */ /* 0x060fe200078e00ff */
[----:B------:R-:W-:Y:S01]  /*2380*/  BSSY B0, `(.L_x_47) ;  /* 0x000000c000007945 */ /* 0x000fe20003800000 */
[----:B------:R-:W-:Y:S02]  /*2390*/  PRMT R56, R22, 0x7610, R56 ;  /* 0x0000761016387816 */ /* 0x000fe40000000038 */
[----:B------:R-:W-:-:S04]  /*23a0*/  FMUL R23, R23, R14 ;  /* 0x0000000e17177220 */ /* 0x000fc80000400000 */
[----:B------:R-:W-:-:S05]  /*23b0*/  FFMA R23, R66, R0, R23 ;  /* 0x0000000042177223 */ /* 0x000fca0000000017 */
[----:B------:R-:W-:-:S04]  /*23c0*/  F2FP.BF16.F32.PACK_AB R23, RZ, R23 ;  /* 0x00000017ff17723e */ /* 0x000fc800000010ff */
[----:B------:R-:W-:-:S05]  /*23d0*/  PRMT R58, R23, 0x7610, R58 ;  /* 0x00007610173a7816 */ /* 0x000fca000000003a */
[----:B------:R0:W-:Y:S01]  /*23e0*/  @P0 STG.E.U16 desc[UR12][R20.64+0x20], R58 ;  /* 0x0000203a14000986 */ /* 0x0001e2000c10150c */
[----:B------:R-:W-:-:S05]  /*23f0*/  IADD3 R59, P0, R6, 0x40, RZ ;  /* 0x00000040063b7810 */ /* 0x000fca0007f1e0ff */
[----:B------:R-:W-:Y:S01]  /*2400*/  IMAD.X R23, RZ, RZ, R7, P0 ;  /* 0x000000ffff177224 */ /* 0x000fe200000e0607 */
[----:B------:R-:W-:-:S13]  /*2410*/  ISETP.GT.AND P0, PT, R16, 0x8, P1 ;  /* 0x000000081000780c */ /* 0x000fda0000f04270 */
[----:B0-----:R-:W-:Y:S05]  /*2420*/  @!P0 BRA `(.L_x_48) ;  /* 0x0000000000048947 */ /* 0x001fea0003800000 */
[----:B------:R0:W5:Y:S02]  /*2430*/  LDG.E.LTC128B.U16 R56, desc[UR12][R12.64+0x22] ;  /* 0x0000220c0c387981 */ /* 0x000164000c1e1520 */
.L_x_48:
[----:B------:R-:W-:Y:S05]  /*2440*/  BSYNC B0 ;  /* 0x0000000000007941 */ /* 0x000fea0003800000 */
.L_x_47:
[----:B-----5:R-:W-:Y:S01]  /*2450*/  IMAD.U32 R7, R56, 0x10000, RZ ;  /* 0x0001000038077824 */ /* 0x020fe200078e00ff */
[----:B------:R-:W-:Y:S01]  /*2460*/  ISETP.GT.AND P2, PT, R15, 0x18, PT ;  /* 0x000000180f00780c */ /* 0x000fe20003f44270 */
[----:B------:R-:W-:Y:S01]  /*2470*/  IMAD.WIDE.U32 R10, R59, UR6, R10 ;  /* 0x000000063b0a7c25 */ /* 0x000fe2000f8e000a */
[----:B------:R-:W-:Y:S03]  /*2480*/  BSSY B0, `(.L_x_49) ;  /* 0x0000014000007945 */ /* 0x000fe60003800000 */
[----:B------:R-:W-:-:S04]  /*2490*/  FMUL R6, R7, R14 ;  /* 0x0000000e07067220 */ /* 0x000fc80000400000 */
[----:B------:R-:W-:-:S05]  /*24a0*/  FFMA R6, R67, R0, R6 ;  /* 0x0000000043067223 */ /* 0x000fca0000000006 */
[----:B------:R-:W-:Y:S01]  /*24b0*/  F2FP.BF16.F32.PACK_AB R7, RZ, R6 ;  /* 0x00000006ff07723e */ /* 0x000fe200000010ff */
[----:B------:R-:W-:Y:S02]  /*24c0*/  IMAD R6, R23, UR6, RZ ;  /* 0x0000000617067c24 */ /* 0x000fe4000f8e02ff */
[----:B------:R-:W-:Y:S01]  /*24d0*/  IMAD.WIDE.U32 R22, R59, UR6, R8 ;  /* 0x000000063b167c25 */ /* 0x000fe2000f8e0008 */
[----:B------:R-:W-:-:S03]  /*24e0*/  PRMT R58, R7, 0x7610, R58 ;  /* 0x00007610073a7816 */ /* 0x000fc6000000003a */
[----:B------:R-:W-:Y:S02]  /*24f0*/  IMAD R61, R59, UR7, R6 ;  /* 0x000000073b3d7c24 */ /* 0x000fe4000f8e0206 */
[----:B------:R0:W-:Y:S01]  /*2500*/  @P0 STG.E.U16 desc[UR12][R20.64+0x22], R58 ;  /* 0x0000223a14000986 */ /* 0x0001e2000c10150c */
[----:B------:R-:W-:Y:S01]  /*2510*/  LEA R6, P0, R22, UR8, 0x1 ;  /* 0x0000000816067c11 */ /* 0x000fe2000f8008ff */
[----:B------:R-:W-:-:S05]  /*2520*/  IMAD.IADD R7, R23, 0x1, R61 ;  /* 0x0000000117077824 */ /* 0x000fca00078e023d */
[----:B------:R-:W-:Y:S02]  /*2530*/  LEA.HI.X R7, R22, UR9, R7, 0x1, P0 ;  /* 0x0000000916077c11 */ /* 0x000fe400080f0c07 */
[----:B------:R-:W-:-:S04]  /*2540*/  IADD3 R10, P0, R8, R10, RZ ;  /* 0x0000000a080a7210 */ /* 0x000fc80007f1e0ff */
[----:B------:R-:W-:Y:S02]  /*2550*/  IADD3.X R9, R9, R61, R11, P0, !PT ;  /* 0x0000003d09097210 */ /* 0x000fe400007fe40b */
[----:B------:R-:W-:-:S04]  /*2560*/  LEA R8, P0, R10, UR8, 0x1 ;  /* 0x000000080a087c11 */ /* 0x000fc8000f8008ff */
[----:B------:R-:W-:Y:S02]  /*2570*/  LEA.HI.X R9, R10, UR9, R9, 0x1, P0 ;  /* 0x000000090a097c11 */ /* 0x000fe400080f0c09 */
[----:B------:R-:W-:Y:S02]  /*2580*/  ISETP.GT.AND P0, PT, R16, RZ, P2 ;  /* 0x000000ff1000720c */ /* 0x000fe40001704270 */
[----:B------:R-:W-:-:S11]  /*2590*/  P2R R10, PR, RZ, 0x4 ;  /* 0x00000004ff0a7803 */ /* 0x000fd60000000000 */
[----:B0-----:R-:W-:Y:S05]  /*25a0*/  @!P0 BRA `(.L_x_50) ;  /* 0x0000000000048947 */ /* 0x001fea0003800000 */
[----:B------:R0:W5:Y:S02]  /*25b0*/  LDG.E.LTC128B.U16 R56, desc[UR12][R4.64+0x30] ;  /* 0x0000300c04387981 */ /* 0x000164000c1e1520 */
.L_x_50:
[----:B------:R-:W-:Y:S05]  /*25c0*/  BSYNC B0 ;  /* 0x0000000000007941 */ /* 0x000fea0003800000 */
.L_x_49:
[----:B-----5:R-:W-:Y:S01]  /*25d0*/  IMAD.U32 R11, R56, 0x10000, RZ ;  /* 0x00010000380b7824 */ /* 0x020fe200078e00ff */
[----:B------:R-:W-:Y:S01]  /*25e0*/  ISETP.GT.AND P1, PT, R15, 0x19, PT ;  /* 0x000000190f00780c */ /* 0x000fe20003f24270 */
[----:B------:R-:W-:Y:S02]  /*25f0*/  BSSY B0, `(.L_x_51) ;  /* 0x0000009000007945 */ /* 0x000fe40003800000 */
[----:B------:R-:W-:Y:S01]  /*2600*/  FMUL R11, R11, R14 ;  /* 0x0000000e0b0b7220 */ /* 0x000fe20000400000 */
[----:B------:R-:W-:-:S03]  /*2610*/  P2R R10, PR, RZ, 0x2 ;  /* 0x00000002ff0a7803 */ /* 0x000fc60000000000 */
[----:B------:R-:W-:-:S05]  /*2620*/  FFMA R11, R68, R0, R11 ;  /* 0x00000000440b7223 */ /* 0x000fca000000000b */
[----:B------:R-:W-:-:S05]  /*2630*/  F2FP.BF16.F32.PACK_AB R11, RZ, R11 ;  /* 0x0000000bff0b723e */ /* 0x000fca00000010ff */
[----:B------:R0:W-:Y:S01]  /*2640*/  @P0 STG.E.U16 desc[UR12][R2.64+0x30], R11 ;  /* 0x0000300b02000986 */ /* 0x0001e2000c10150c */
[----:B------:R-:W-:-:S13]  /*2650*/  ISETP.GT.AND P0, PT, R16, RZ, P1 ;  /* 0x000000ff1000720c */ /* 0x000fda0000f04270 */
[----:B0-----:R-:W-:Y:S05]  /*2660*/  @!P0 BRA `(.L_x_52) ;  /* 0x0000000000048947 */ /* 0x001fea0003800000 */
[----:B------:R0:W5:Y:S02]  /*2670*/  LDG.E.LTC128B.U16 R56, desc[UR12][R4.64+0x32] ;  /* 0x0000320c04387981 */ /* 0x000164000c1e1520 */
.L_x_52:
[----:B------:R-:W-:Y:S05]  /*2680*/  BSYNC B0 ;  /* 0x0000000000007941 */ /* 0x000fea0003800000 */
.L_x_51:
[----:B-----5:R-:W-:Y:S01]  /*2690*/  IMAD.U32 R11, R56, 0x10000, RZ ;  /* 0x00010000380b7824 */ /* 0x020fe200078e00ff */
[----:B------:R-:W-:Y:S03]  /*26a0*/  BSSY B0, `(.L_x_53) ;  /* 0x0000008000007945 */ /* 0x000fe60003800000 */
[----:B------:R-:W-:-:S04]  /*26b0*/  FMUL R10, R11, R14 ;  /* 0x0000000e0b0a7220 */ /* 0x000fc80000400000 */
[----:B------:R-:W-:-:S05]  /*26c0*/  FFMA R10, R69, R0, R10 ;  /* 0x00000000450a7223 */ /* 0x000fca000000000a */
[----:B------:R-:W-:-:S05]  /*26d0*/  F2FP.BF16.F32.PACK_AB R10, RZ, R10 ;  /* 0x0000000aff0a723e */ /* 0x000fca00000010ff */
[----:B------:R0:W-:Y:S01]  /*26e0*/  @P0 STG.E.U16 desc[UR12][R2.64+0x32], R10 ;  /* 0x0000320a02000986 */ /* 0x0001e2000c10150c */
[----:B------:R-:W-:-:S13]  /*26f0*/  ISETP.GT.AND P0, PT, R16, 0x8, P2 ;  /* 0x000000081000780c */ /* 0x000fda0001704270 */
[----:B0-----:R-:W-:Y:S05]  /*2700*/  @!P0 BRA `(.L_x_54) ;  /* 0x0000000000048947 */ /* 0x001fea0003800000 */
[----:B------:R0:W5:Y:S02]  /*2710*/  LDG.E.LTC128B.U16 R56, desc[UR12][R12.64+0x30] ;  /* 0x0000300c0c387981 */ /* 0x000164000c1e1520 */
.L_x_54:
[----:B------:R-:W-:Y:S05]  /*2720*/  BSYNC B0 ;  /* 0x0000000000007941 */ /* 0x000fea0003800000 */
.L_x_53:
        /* <DEDUP_REMOVED lines=9> */
.L_x_56:
[----:B------:R-:W-:Y:S05]  /*27c0*/  BSYNC B0 ;  /* 0x0000000000007941 */ /* 0x000fea0003800000 */
.L_x_55:
        /* <DEDUP_REMOVED lines=11> */
.L_x_58:
[----:B------:R-:W-:Y:S05]  /*2880*/  BSYNC B0 ;  /* 0x0000000000007941 */ /* 0x000fea0003800000 */
.L_x_57:
        /* <DEDUP_REMOVED lines=11> */
.L_x_60:
[----:B------:R-:W-:Y:S05]  /*2940*/  BSYNC B0 ;  /* 0x0000000000007941 */ /* 0x000fea0003800000 */
.L_x_59:
        /* <DEDUP_REMOVED lines=9> */
.L_x_62:
[----:B------:R-:W-:Y:S05]  /*29e0*/  BSYNC B0 ;  /* 0x0000000000007941 */ /* 0x000fea0003800000 */
.L_x_61:
        /* <DEDUP_REMOVED lines=9> */
.L_x_64:
[----:B------:R-:W-:Y:S05]  /*2a80*/  BSYNC B0 ;  /* 0x0000000000007941 */ /* 0x000fea0003800000 */
.L_x_63:
        /* <DEDUP_REMOVED lines=11> */
.L_x_66:
[----:B------:R-:W-:Y:S05]  /*2b40*/  BSYNC B0 ;  /* 0x0000000000007941 */ /* 0x000fea0003800000 */
.L_x_65:
[----:B-----5:R-:W-:Y:S01]  /*2b50*/  IMAD.U32 R11, R56, 0x10000, RZ ;  /* 0x00010000380b7824 */ /* 0x020fe200078e00ff */
[----:B------:R-:W-:Y:S01]  /*2b60*/  ISETP.GT.AND P4, PT, R15, 0x29, PT ;  /* 0x000000290f00780c */ /* 0x000fe20003f84270 */
[----:B------:R-:W-:Y:S02]  /*2b70*/  BSSY B0, `(.L_x_67) ;  /* 0x0000008000007945 */ /* 0x000fe40003800000 */
[----:B------:R-:W-:-:S04]  /*2b80*/  FMUL R11, R11, R14 ;  /* 0x0000000e0b0b7220 */ /* 0x000fc80000400000 */
[----:B------:R-:W-:-:S05]  /*2b90*/  FFMA R11, R76, R0, R11 ;  /* 0x000000004c0b7223 */ /* 0x000fca000000000b */
[----:B------:R-:W-:-:S05]  /*2ba0*/  F2FP.BF16.F32.PACK_AB R11, RZ, R11 ;  /* 0x0000000bff0b723e */ /* 0x000fca00000010ff */
[----:B------:R0:W-:Y:S01]  /*2bb0*/  @P0 STG.E.U16 desc[UR12][R2.64+0x50], R11 ;  /* 0x0000500b02000986 */ /* 0x0001e2000c10150c */
[----:B------:R-:W-:-:S13]  /*2bc0*/  ISETP.GT.AND P0, PT, R16, RZ, P4 ;  /* 0x000000ff1000720c */ /* 0x000fda0002704270 */
[----:B0-----:R-:W-:Y:S05]  /*2bd0*/  @!P0 BRA `(.L_x_68) ;  /* 0x0000000000048947 */ /* 0x001fea0003800000 */
[----:B------:R0:W5:Y:S02]  /*2be0*/  LDG.E.LTC128B.U16 R56, desc[UR12][R4.64+0x52] ;  /* 0x0000520c04387981 */ /* 0x000164000c1e1520 */
.L_x_68:
[----:B------:R-:W-:Y:S05]  /*2bf0*/  BSYNC B0 ;  /* 0x0000000000007941 */ /* 0x000fea0003800000 */
.L_x_67:
        /* <DEDUP_REMOVED lines=9> */
.L_x_70:
[----:B------:R-:W-:Y:S05]  /*2c90*/  BSYNC B0 ;  /* 0x0000000000007941 */ /* 0x000fea0003800000 */
.L_x_69:
        /* <DEDUP_REMOVED lines=9> */
.L_x_72:
[----:B------:R-:W-:Y:S05]  /*2d30*/  BSYNC B0 ;  /* 0x0000000000007941 */ /* 0x000fea0003800000 */
.L_x_71:
        /* <DEDUP_REMOVED lines=10> */
.L_x_74:
[----:B------:R-:W-:Y:S05]  /*2de0*/  BSYNC B0 ;  /* 0x0000000000007941 */ /* 0x000fea0003800000 */
.L_x_73:
        /* <DEDUP_REMOVED lines=10> */
.L_x_76:
[----:B------:R-:W-:Y:S05]  /*2e90*/  BSYNC B0 ;  /* 0x0000000000007941 */ /* 0x000fea0003800000 */
.L_x_75:
        /* <DEDUP_REMOVED lines=9> */
.L_x_78:
[----:B------:R-:W-:Y:S05]  /*2f30*/  BSYNC B0 ;  /* 0x0000000000007941 */ /* 0x000fea0003800000 */
.L_x_77:
        /* <DEDUP_REMOVED lines=9> */
.L_x_80:
[----:B------:R-:W-:Y:S05]  /*2fd0*/  BSYNC B0 ;  /* 0x0000000000007941 */ /* 0x000fea0003800000 */
.L_x_79:
        /* <DEDUP_REMOVED lines=10> */
.L_x_82:
[----:B------:R-:W-:Y:S05]  /*3080*/  BSYNC B0 ;  /* 0x0000000000007941 */ /* 0x000fea0003800000 */
.L_x_81:
[----:B-----5:R-:W-:Y:S01]  /*3090*/  IMAD.U32 R11, R56, 0x10000, RZ ;  /* 0x00010000380b7824 */ /* 0x020fe200078e00ff */
[----:B------:R-:W-:Y:S03]  /*30a0*/  BSSY B0, `(.L_x_83) ;  /* 0x000000d000007945 */ /* 0x000fe60003800000 */
[----:B------:R-:W-:-:S04]  /*30b0*/  FMUL R11, R11, R14 ;  /* 0x0000000e0b0b7220 */ /* 0x000fc80000400000 */
[----:B------:R-:W-:-:S05]  /*30c0*/  FFMA R11, R84, R0, R11 ;  /* 0x00000000540b7223 */ /* 0x000fca000000000b */
[----:B------:R-:W-:-:S05]  /*30d0*/  F2FP.BF16.F32.PACK_AB R11, RZ, R11 ;  /* 0x0000000bff0b723e */ /* 0x000fca00000010ff */
[----:B------:R1:W-:Y:S01]  /*30e0*/  @P0 STG.E.U16 desc[UR12][R2.64+0x70], R11 ;  /* 0x0000700b02000986 */ /* 0x0003e2000c10150c */
[----:B------:R-:W-:-:S05]  /*30f0*/  IADD3 R22, P0, R57, R20, RZ ;  /* 0x0000001439167210 */ /* 0x000fca0007f1e0ff */
[----:B------:R-:W-:Y:S01]  /*3100*/  IMAD.X R23, R17, 0x1, R21, P0 ;  /* 0x0000000111177824 */ /* 0x000fe200000e0615 */
[----:B------:R-:W-:-:S05]  /*3110*/  IADD3 R10, P0, R57, R2, RZ ;  /* 0x00000002390a7210 */ /* 0x000fca0007f1e0ff */
[----:B-1----:R-:W-:Y:S01]  /*3120*/  IMAD.X R11, R17, 0x1, R3, P0 ;  /* 0x00000001110b7824 */ /* 0x002fe200000e0603 */
[----:B------:R-:W-:-:S04]  /*3130*/  ISETP.GT.AND P0, PT, R15, 0x39, PT ;  /* 0x000000390f00780c */ /* 0x000fc80003f04270 */
[----:B------:R-:W-:-:S13]  /*3140*/  ISETP.GT.AND P5, PT, R16, RZ, P0 ;  /* 0x000000ff1000720c */ /* 0x000fda00007a4270 */
[----:B------:R-:W-:Y:S05]  /*3150*/  @!P5 BRA `(.L_x_84) ;  /* 0x000000000004d947 */ /* 0x000fea0003800000 */
[----:B------:R1:W5:Y:S02]  /*3160*/  LDG.E.LTC128B.U16 R56, desc[UR12][R4.64+0x72] ;  /* 0x0000720c04387981 */ /* 0x000364000c1e1520 */
.L_x_84:
[----:B------:R-:W-:Y:S05]  /*3170*/  BSYNC B0 ;  /* 0x0000000000007941 */ /* 0x000fea0003800000 */
.L_x_83:
[----:B01-345:R-:W-:Y:S01]  /*3180*/  IMAD.U32 R5, R56, 0x10000, RZ ;  /* 0x0001000038057824 */ /* 0x03bfe200078e00ff */
        /* <DEDUP_REMOVED lines=8> */
.L_x_86:
[----:B------:R-:W-:Y:S05]  /*3210*/  BSYNC B0 ;  /* 0x0000000000007941 */ /* 0x000fea0003800000 */
.L_x_85:
[----:B-----5:R-:W-:Y:S01]  /*3220*/  IMAD.U32 R3, R56, 0x10000, RZ ;  /* 0x0001000038037824 */ /* 0x020fe200078e00ff */
[----:B------:R-:W-:Y:S03]  /*3230*/  BSSY B0, `(.L_x_87) ;  /* 0x0000008000007945 */ /* 0x000fe60003800000 */
[----:B------:R-:W-:-:S04]  /*3240*/  FMUL R3, R3, R14 ;  /* 0x0000000e03037220 */ /* 0x000fc80000400000 */
[----:B------:R-:W-:-:S05]  /*3250*/  FFMA R3, R86, R0, R3 ;  /* 0x0000000056037223 */ /* 0x000fca0000000003 */
[----:B------:R-:W-:-:S05]  /*3260*/  F2FP.BF16.F32.PACK_AB R3, RZ, R3 ;  /* 0x00000003ff03723e */ /* 0x000fca00000010ff */
[----:B------:R1:W-:Y:S01]  /*3270*/  @P5 STG.E.U16 desc[UR12][R20.64+0x70], R3 ;  /* 0x0000700314005986 */ /* 0x0003e2000c10150c */
[----:B------:R-:W-:-:S13]  /*3280*/  ISETP.GT.AND P5, PT, R16, 0x8, P0 ;  /* 0x000000081000780c */ /* 0x000fda00007a4270 */
[----:B-1----:R-:W-:Y:S05]  /*3290*/  @!P5 BRA `(.L_x_88) ;  /* 0x000000000004d947 */ /* 0x002fea0003800000 */
[----:B------:R1:W5:Y:S02]  /*32a0*/  LDG.E.LTC128B.U16 R56, desc[UR12][R12.64+0x72] ;  /* 0x0000720c0c387981 */ /* 0x000364000c1e1520 */
.L_x_88:
[----:B------:R-:W-:Y:S05]  /*32b0*/  BSYNC B0 ;  /* 0x0000000000007941 */ /* 0x000fea0003800000 */
.L_x_87:
[----:B-----5:R-:W-:-:S04]  /*32c0*/  IMAD.U32 R3, R56, 0x10000, RZ ;  /* 0x0001000038037824 */ /* 0x020fc800078e00ff */
[----:B------:R-:W-:-:S04]  /*32d0*/  FMUL R2, R3, R14 ;  /* 0x0000000e03027220 */ /* 0x000fc80000400000 */
[----:B------:R-:W-:-:S05]  /*32e0*/  FFMA R2, R87, R0, R2 ;  /* 0x0000000057027223 */ /* 0x000fca0000000002 */
[----:B------:R-:W-:-:S05]  /*32f0*/  F2FP.BF16.F32.PACK_AB R2, RZ, R2 ;  /* 0x00000002ff02723e */ /* 0x000fca00000010ff */
[----:B------:R3:W-:Y:S01]  /*3300*/  @P5 STG.E.U16 desc[UR12][R20.64+0x72], R2 ;  /* 0x0000720214005986 */ /* 0x0007e2000c10150c */
[----:B------:R-:W-:-:S04]  /*3310*/  ISETP.GT.AND P5, PT, R15, RZ, PT ;  /* 0x000000ff0f00720c */ /* 0x000fc80003fa4270 */
[----:B------:R-:W-:-:S13]  /*3320*/  ISETP.GT.AND P5, PT, R16, 0x40, P5 ;  /* 0x000000401000780c */ /* 0x000fda0002fa4270 */
[----:B------:R-:W4:Y:S01]  /*3330*/  @P5 LDG.E.LTC128B.U16 R56, desc[UR12][R6.64] ;  /* 0x0000000c06385981 */ /* 0x000f22000c1e1520 */
[----:B------:R-:W-:Y:S01]  /*3340*/  BSSY B0, `(.L_x_89) ;  /* 0x000000a000007945 */ /* 0x000fe20003800000 */
[----:B----4-:R-:W-:-:S04]  /*3350*/  IMAD.U32 R3, R56, 0x10000, RZ ;  /* 0x0001000038037824 */ /* 0x010fc800078e00ff */
[----:B------:R-:W-:-:S04]  /*3360*/  FMUL R3, R3, R14 ;  /* 0x0000000e03037220 */ /* 0x000fc80000400000 */
[----:B------:R-:W-:-:S05]  /*3370*/  FFMA R3, R24, R0, R3 ;  /* 0x0000000018037223 */ /* 0x000fca0000000003 */
[----:B------:R-:W-:-:S05]  /*3380*/  F2FP.BF16.F32.PACK_AB R3, RZ, R3 ;  /* 0x00000003ff03723e */ /* 0x000fca00000010ff */
[----:B------:R3:W-:Y:S01]  /*3390*/  @P5 STG.E.U16 desc[UR12][R10.64], R3 ;  /* 0x000000030a005986 */ /* 0x0007e2000c10150c */
[----:B------:R-:W-:-:S04]  /*33a0*/  ISETP.GT.AND P5, PT, R15, 0x1, PT ;  /* 0x000000010f00780c */ /* 0x000fc80003fa4270 */
[----:B------:R-:W-:-:S13]  /*33b0*/  ISETP.GT.AND P5, PT, R16, 0x40, P5 ;  /* 0x000000401000780c */ /* 0x000fda0002fa4270 */
[----:B---3--:R-:W-:Y:S05]  /*33c0*/  @!P5 BRA `(.L_x_90) ;  /* 0x000000000004d947 */ /* 0x008fea0003800000 */
[----:B------:R3:W5:Y:S02]  /*33d0*/  LDG.E.LTC128B.U16 R56, desc[UR12][R6.64+0x2] ;  /* 0x0000020c06387981 */ /* 0x000764000c1e1520 */
.L_x_90:
[----:B------:R-:W-:Y:S05]  /*33e0*/  BSYNC B0 ;  /* 0x0000000000007941 */ /* 0x000fea0003800000 */
.L_x_89:
[----:B-----5:R-:W-:Y:S01]  /*33f0*/  IMAD.U32 R3, R56, 0x10000, RZ ;  /* 0x0001000038037824 */ /* 0x020fe200078e00ff */
[----:B------:R-:W-:Y:S03]  /*3400*/  BSSY B0, `(.L_x_91) ;  /* 0x000000c000007945 */ /* 0x000fe60003800000 */
[----:B------:R-:W-:Y:S01]  /*3410*/  FMUL R2, R3, R14 ;  /* 0x0000000e03027220 */ /* 0x000fe20000400000 */
[----:B------:R-:W-:-:S03]  /*3420*/  @P5 IMAD.MOV.U32 R3, RZ, RZ, R11 ;  /* 0x000000ffff035224 */ /* 0x000fc600078e000b */
[----:B------:R-:W-:-:S05]  /*3430*/  FFMA R2, R25, R0, R2 ;  /* 0x0000000019027223 */ /* 0x000fca0000000002 */
[----:B------:R-:W-:-:S04]  /*3440*/  F2FP.BF16.F32.PACK_AB R2, RZ, R2 ;  /* 0x00000002ff02723e */ /* 0x000fc800000010ff */
[----:B------:R-:W-:Y:S01]  /*3450*/  PRMT R4, R2, 0x7610, R4 ;  /* 0x0000761002047816 */ /* 0x000fe20000000004 */
[----:B------:R-:W-:-:S05]  /*3460*/  @P5 IMAD.MOV.U32 R2, RZ, RZ, R10 ;  /* 0x000000ffff025224 */ /* 0x000fca00078e000a */
[----:B------:R4:W-:Y:S01]  /*3470*/  @P5 STG.E.U16 desc[UR12][R2.64+0x2], R4 ;  /* 0x0000020402005986 */ /* 0x0009e2000c10150c */
[----:B------:R-:W-:-:S04]  /*3480*/  ISETP.GT.AND P5, PT, R15, RZ, PT ;  /* 0x000000ff0f00720c */ /* 0x000fc80003fa4270 */
[----:B------:R-:W-:-:S13]  /*3490*/  ISETP.GT.AND P5, PT, R16, 0x48, P5 ;  /* 0x000000481000780c */ /* 0x000fda0002fa4270 */
[----:B----4-:R-:W-:Y:S05]  /*34a0*/  @!P5 BRA `(.L_x_92) ;  /* 0x000000000004d947 */ /* 0x010fea0003800000 */
[----:B------:R4:W5:Y:S02]  /*34b0*/  LDG.E.LTC128B.U16 R56, desc[UR12][R8.64] ;  /* 0x0000000c08387981 */ /* 0x000964000c1e1520 */
.L_x_92:
[----:B------:R-:W-:Y:S05]  /*34c0*/  BSYNC B0 ;  /* 0x0000000000007941 */ /* 0x000fea0003800000 */
.L_x_91:
[----:B-----5:R-:W-:Y:S01]  /*34d0*/  IMAD.U32 R3, R56, 0x10000, RZ ;  /* 0x0001000038037824 */ /* 0x020fe200078e00ff */
[----:B------:R-:W-:Y:S03]  /*34e0*/  BSSY B0, `(.L_x_93) ;  /* 0x0000009000007945 */ /* 0x000fe60003800000 */
[----:B------:R-:W-:-:S04]  /*34f0*/  FMUL R3, R3, R14 ;  /* 0x0000000e03037220 */ /* 0x000fc80000400000 */
[----:B------:R-:W-:-:S05]  /*3500*/  FFMA R3, R26, R0, R3 ;  /* 0x000000001a037223 */ /* 0x000fca0000000003 */
[----:B------:R-:W-:-:S05]  /*3510*/  F2FP.BF16.F32.PACK_AB R3, RZ, R3 ;  /* 0x00000003ff03723e */ /* 0x000fca00000010ff */
[----:B------:R0:W-:Y:S01]  /*3520*/  @P5 STG.E.U16 desc[UR12][R22.64], R3 ;  /* 0x0000000316005986 */ /* 0x0001e2000c10150c */
[----:B------:R-:W-:-:S04]  /*3530*/  ISETP.GT.AND P5, PT, R15, 0x1, PT ;  /* 0x000000010f00780c */ /* 0x000fc80003fa4270 */
[----:B------:R-:W-:-:S13]  /*3540*/  ISETP.GT.AND P5, PT, R16, 0x48, P5 ;  /* 0x000000481000780c */ /* 0x000fda0002fa4270 */
[----:B0-----:R-:W-:Y:S05]  /*3550*/  @!P5 BRA `(.L_x_94) ;  /* 0x000000000004d947 */ /* 0x001fea0003800000 */
[----:B------:R0:W5:Y:S02]  /*3560*/  LDG.E.LTC128B.U16 R56, desc[UR12][R8.64+0x2] ;  /* 0x0000020c08387981 */ /* 0x000164000c1e1520 */
.L_x_94:
[----:B------:R-:W-:Y:S05]  /*3570*/  BSYNC B0 ;  /* 0x0000000000007941 */ /* 0x000fea0003800000 */
.L_x_93:
        /* <DEDUP_REMOVED lines=10> */
.L_x_96:
[----:B------:R-:W-:Y:S05]  /*3620*/  BSYNC B0 ;  /* 0x0000000000007941 */ /* 0x000fea0003800000 */
.L_x_95:
[----:B-----5:R-:W-:Y:S01]  /*3630*/  IMAD.U32 R3, R56, 0x10000, RZ ;  /* 0x0001000038037824 */ /* 0x020fe200078e00ff */
[----:B------:R-:W-:Y:S01]  /*3640*/  BSSY B0, `(.L_x_97) ;  /* 0x000000c000007945 */ /* 0x000fe20003800000 */
[----:B------:R-:W-:Y:S02]  /*3650*/  @P5 IMAD.MOV.U32 R2, RZ, RZ, R10 ;  /* 0x000000ffff025224 */ /* 0x000fe400078e000a */
[----:B------:R-:W-:-:S04]  /*3660*/  FMUL R3, R3, R14 ;  /* 0x0000000e03037220 */ /* 0x000fc80000400000 */
[----:B------:R-:W-:-:S05]  /*3670*/  FFMA R3, R28, R0, R3 ;  /* 0x000000001c037223 */ /* 0x000fca0000000003 */
[----:B------:R-:W-:-:S04]  /*3680*/  F2FP.BF16.F32.PACK_AB R3, RZ, R3 ;  /* 0x00000003ff03723e */ /* 0x000fc800000010ff */
[----:B------:R-:W-:Y:S01]  /*3690*/  PRMT R4, R3, 0x7610, R4 ;  /* 0x0000761003047816 */ /* 0x000fe20000000004 */
[----:B------:R-:W-:-:S05]  /*36a0*/  @P5 IMAD.MOV.U32 R3, RZ, RZ, R11 ;  /* 0x000000ffff035224 */ /* 0x000fca00078e000b */
[----:B------:R0:W-:Y:S01]  /*36b0*/  @P5 STG.E.U16 desc[UR12][R2.64+0x10], R4 ;  /* 0x0000100402005986 */ /* 0x0001e2000c10150c */
[----:B------:R-:W-:-:S04]  /*36c0*/  ISETP.GT.AND P5, PT, R15, 0x9, PT ;  /* 0x000000090f00780c */ /* 0x000fc80003fa4270 */
[----:B------:R-:W-:-:S13]  /*36d0*/  ISETP.GT.AND P5, PT, R16, 0x40, P5 ;  /* 0x000000401000780c */ /* 0x000fda0002fa4270 */
[----:B0-----:R-:W-:Y:S05]  /*36e0*/  @!P5 BRA `(.L_x_98) ;  /* 0x000000000004d947 */ /* 0x001fea0003800000 */
[----:B------:R0:W5:Y:S02]  /*36f0*/  LDG.E.LTC128B.U16 R56, desc[UR12][R6.64+0x12] ;  /* 0x0000120c06387981 */ /* 0x000164000c1e1520 */
.L_x_98:
[----:B------:R-:W-:Y:S05]  /*3700*/  BSYNC B0 ;  /* 0x0000000000007941 */ /* 0x000fea0003800000 */
.L_x_97:
        /* <DEDUP_REMOVED lines=13> */
.L_x_100:
[----:B------:R-:W-:Y:S05]  /*37e0*/  BSYNC B0 ;  /* 0x0000000000007941 */ /* 0x000fea0003800000 */
.L_x_99:
        /* <DEDUP_REMOVED lines=10> */
.L_x_102:
[----:B------:R-:W-:Y:S05]  /*3890*/  BSYNC B0 ;  /* 0x0000000000007941 */ /* 0x000fea0003800000 */
.L_x_101:
        /* <DEDUP_REMOVED lines=13> */
.L_x_104:
[----:B------:R-:W-:Y:S05]  /*3970*/  BSYNC B0 ;  /* 0x0000000000007941 */ /* 0x000fea0003800000 */
.L_x_103:
        /* <DEDUP_REMOVED lines=13> */
.L_x_106:
[----:B------:R-:W-:Y:S05]  /*3a50*/  BSYNC B0 ;  /* 0x0000000000007941 */ /* 0x000fea0003800000 */
.L_x_105:
        /* <DEDUP_REMOVED lines=13> */
.L_x_108:
[----:B------:R-:W-:Y:S05]  /*3b30*/  BSYNC B0 ;  /* 0x0000000000007941 */ /* 0x000fea0003800000 */
.L_x_107:
        /* <DEDUP_REMOVED lines=13> */
.L_x_110:
[----:B------:R-:W-:Y:S05]  /*3c10*/  BSYNC B0 ;  /* 0x0000000000007941 */ /* 0x000fea0003800000 */
.L_x_109:
        /* <DEDUP_REMOVED lines=13> */
.L_x_112:
[----:B------:R-:W-:Y:S05]  /*3cf0*/  BSYNC B0 ;  /* 0x0000000000007941 */ /* 0x000fea0003800000 */
.L_x_111:
        /* <DEDUP_REMOVED lines=13> */
.L_x_114:
[----:B------:R-:W-:Y:S05]  /*3dd0*/  BSYNC B0 ;  /* 0x0000000000007941 */ /* 0x000fea0003800000 */
.L_x_113:
        /* <DEDUP_REMOVED lines=13> */
.L_x_116:
[----:B------:R-:W-:Y:S05]  /*3eb0*/  BSYNC B0 ;  /* 0x0000000000007941 */ /* 0x000fea0003800000 */
.L_x_115:
        /* <DEDUP_REMOVED lines=13> */
.L_x_118:
[----:B------:R-:W-:Y:S05]  /*3f90*/  BSYNC B0 ;  /* 0x0000000000007941 */ /* 0x000fea0003800000 */
.L_x_117:
        /* <DEDUP_REMOVED lines=13> */
.L_x_120:
[----:B------:R-:W-:Y:S05]  /*4070*/  BSYNC B0 ;  /* 0x0000000000007941 */ /* 0x000fea0003800000 */
.L_x_119:
        /* <DEDUP_REMOVED lines=13> */
.L_x_122:
[----:B------:R-:W-:Y:S05]  /*4150*/  BSYNC B0 ;  /* 0x0000000000007941 */ /* 0x000fea0003800000 */
.L_x_121:
        /* <DEDUP_REMOVED lines=13> */
.L_x_124:
[----:B------:R-:W-:Y:S05]  /*4230*/  BSYNC B0 ;  /* 0x0000000000007941 */ /* 0x000fea0003800000 */
.L_x_123:
        /* <DEDUP_REMOVED lines=13> */
.L_x_126:
[----:B------:R-:W-:Y:S05]  /*4310*/  BSYNC B0 ;  /* 0x0000000000007941 */ /* 0x000fea0003800000 */
.L_x_125:
        /* <DEDUP_REMOVED lines=9> */
[----:B------:R-:W-:-:S13]  /*43b0*/  ISETP.GT.AND P5, PT, R16, 0x40, P6 ;  /* 0x000000401000780c */ /* 0x000fda00037a4270 */
[----:B0-----:R-:W-:Y:S05]  /*43c0*/  @!P5 BRA `(.L_x_128) ;  /* 0x000000000004d947 */ /* 0x001fea0003800000 */
[----:B------:R0:W5:Y:S02]  /*43d0*/  LDG.E.LTC128B.U16 R56, desc[UR12][R6.64+0x50] ;  /* 0x0000500c06387981 */ /* 0x000164000c1e1520 */
.L_x_128:
[----:B------:R-:W-:Y:S05]  /*43e0*/  BSYNC B0 ;  /* 0x0000000000007941 */ /* 0x000fea0003800000 */
.L_x_127:
        /* <DEDUP_REMOVED lines=12> */
.L_x_130:
[----:B------:R-:W-:Y:S05]  /*44b0*/  BSYNC B0 ;  /* 0x0000000000007941 */ /* 0x000fea0003800000 */
.L_x_129:
[----:B-----5:R-:W-:Y:S01]  /*44c0*/  IMAD.U32 R3, R56, 0x10000, RZ ;  /* 0x0001000038037824 */ /* 0x020fe200078e00ff */
[----:B------:R-:W-:Y:S01]  /*44d0*/  ISETP.GT.AND P6, PT, R16, 0x48, P6 ;  /* 0x000000481000780c */ /* 0x000fe200037c4270 */
[----:B------:R-:W-:Y:S02]  /*44e0*/  BSSY B0, `(.L_x_131) ;  /* 0x000000a000007945 */ /* 0x000fe40003800000 */
[----:B------:R-:W-:Y:S01]  /*44f0*/  FMUL R2, R3, R14 ;  /* 0x0000000e03027220 */ /* 0x000fe20000400000 */
[----:B------:R-:W-:-:S03]  /*4500*/  @P5 IMAD.MOV.U32 R3, RZ, RZ, R11 ;  /* 0x000000ffff035224 */ /* 0x000fc600078e000b */
[----:B------:R-:W-:-:S05]  /*4510*/  FFMA R2, R45, R0, R2 ;  /* 0x000000002d027223 */ /* 0x000fca0000000002 */
[----:B------:R-:W-:-:S04]  /*4520*/  F2FP.BF16.F32.PACK_AB R2, RZ, R2 ;  /* 0x00000002ff02723e */ /* 0x000fc800000010ff */
[----:B------:R-:W-:Y:S01]  /*4530*/  PRMT R4, R2, 0x7610, R4 ;  /* 0x0000761002047816 */ /* 0x000fe20000000004 */
[----:B------:R-:W-:-:S05]  /*4540*/  @P5 IMAD.MOV.U32 R2, RZ, RZ, R10 ;  /* 0x000000ffff025224 */ /* 0x000fca00078e000a */
[----:B------:R0:W-:Y:S01]  /*4550*/  @P5 STG.E.U16 desc[UR12][R2.64+0x52], R4 ;  /* 0x0000520402005986 */ /* 0x0001e2000c10150c */
[----:B------:R-:W-:Y:S05]  /*4560*/  @!P6 BRA `(.L_x_132) ;  /* 0x000000000004e947 */ /* 0x000fea0003800000 */
[----:B------:R0:W5:Y:S02]  /*4570*/  LDG.E.LTC128B.U16 R56, desc[UR12][R8.64+0x50] ;  /* 0x0000500c08387981 */ /* 0x000164000c1e1520 */
.L_x_132:
[----:B------:R-:W-:Y:S05]  /*4580*/  BSYNC B0 ;  /* 0x0000000000007941 */ /* 0x000fea0003800000 */
.L_x_131:
[----:B0----5:R-:W-:Y:S01]  /*4590*/  IMAD.U32 R3, R56, 0x10000, RZ ;  /* 0x0001000038037824 */ /* 0x021fe200078e00ff */
[----:B------:R-:W-:Y:S01]  /*45a0*/  ISETP.GT.AND P4, PT, R16, 0x48, P4 ;  /* 0x000000481000780c */ /* 0x000fe20002784270 */
[----:B------:R-:W-:Y:S01]  /*45b0*/  @P6 IMAD.MOV.U32 R2, RZ, RZ, R18 ;  /* 0x000000ffff026224 */ /* 0x000fe200078e0012 */
[----:B------:R-:W-:Y:S01]  /*45c0*/  BSSY B0, `(.L_x_133) ;  /* 0x0000009000007945 */ /* 0x000fe20003800000 */
[----:B------:R-:W-:-:S04]  /*45d0*/  FMUL R3, R3, R14 ;  /* 0x0000000e03037220 */ /* 0x000fc80000400000 */
[----:B------:R-:W-:-:S05]  /*45e0*/  FFMA R3, R46, R0, R3 ;  /* 0x000000002e037223 */ /* 0x000fca0000000003 */
[----:B------:R-:W-:-:S04]  /*45f0*/  F2FP.BF16.F32.PACK_AB R3, RZ, R3 ;  /* 0x00000003ff03723e */ /* 0x000fc800000010ff */
[----:B------:R-:W-:Y:S01]  /*4600*/  PRMT R4, R3, 0x7610, R4 ;  /* 0x0000761003047816 */ /* 0x000fe20000000004 */
[----:B------:R-:W-:-:S05]  /*4610*/  @P6 IMAD.MOV.U32 R3, RZ, RZ, R19 ;  /* 0x000000ffff036224 */ /* 0x000fca00078e0013 */
[----:B------:R0:W-:Y:S01]  /*4620*/  @P6 STG.E.U16 desc[UR12][R2.64+0x50], R4 ;  /* 0x0000500402006986 */ /* 0x0001e2000c10150c */
[----:B------:R-:W-:Y:S05]  /*4630*/  @!P4 BRA `(.L_x_134) ;  /* 0x000000000004c947 */ /* 0x000fea0003800000 */
[----:B------:R0:W5:Y:S02]  /*4640*/  LDG.E.LTC128B.U16 R56, desc[UR12][R8.64+0x52] ;  /* 0x0000520c08387981 */ /* 0x000164000c1e1520 */
.L_x_134:
[----:B------:R-:W-:Y:S05]  /*4650*/  BSYNC B0 ;  /* 0x0000000000007941 */ /* 0x000fea0003800000 */
.L_x_133:
[----:B0----5:R-:W-:Y:S01]  /*4660*/  IMAD.U32 R3, R56, 0x10000, RZ ;  /* 0x0001000038037824 */ /* 0x021fe200078e00ff */
        /* <DEDUP_REMOVED lines=11> */
.L_x_136:
[----:B------:R-:W-:Y:S05]  /*4720*/  BSYNC B0 ;  /* 0x0000000000007941 */ /* 0x000fea0003800000 */
.L_x_135:
        /* <DEDUP_REMOVED lines=12> */
.L_x_138:
[----:B------:R-:W-:Y:S05]  /*47f0*/  BSYNC B0 ;  /* 0x0000000000007941 */ /* 0x000fea0003800000 */
.L_x_137:
        /* <DEDUP_REMOVED lines=12> */
.L_x_140:
[----:B------:R-:W-:Y:S05]  /*48c0*/  BSYNC B0 ;  /* 0x0000000000007941 */ /* 0x000fea0003800000 */
.L_x_139:
        /* <DEDUP_REMOVED lines=12> */
.L_x_142:
[----:B------:R-:W-:Y:S05]  /*4990*/  BSYNC B0 ;  /* 0x0000000000007941 */ /* 0x000fea0003800000 */
.L_x_141:
        /* <DEDUP_REMOVED lines=12> */
.L_x_144:
[----:B------:R-:W-:Y:S05]  /*4a60*/  BSYNC B0 ;  /* 0x0000000000007941 */ /* 0x000fea0003800000 */
.L_x_143:
        /* <DEDUP_REMOVED lines=12> */
.L_x_146:
[----:B------:R-:W-:Y:S05]  /*4b30*/  BSYNC B0 ;  /* 0x0000000000007941 */ /* 0x000fea0003800000 */
.L_x_145:
        /* <DEDUP_REMOVED lines=9> */
.L_x_148:
[----:B------:R-:W-:Y:S05]  /*4bd0*/  BSYNC B0 ;  /* 0x0000000000007941 */ /* 0x000fea0003800000 */
.L_x_147:
[----:B-----5:R-:W-:Y:S01]  /*4be0*/  IMAD.U32 R3, R56, 0x10000, RZ ;  /* 0x0001000038037824 */ /* 0x020fe200078e00ff */
[----:B------:R-:W-:Y:S01]  /*4bf0*/  ISETP.GT.AND P0, PT, R16, 0x48, P0 ;  /* 0x000000481000780c */ /* 0x000fe20000704270 */
[----:B0-----:R-:W-:Y:S01]  /*4c00*/  @P1 IMAD.MOV.U32 R2, RZ, RZ, R18 ;  /* 0x000000ffff021224 */ /* 0x001fe200078e0012 */
        /* <DEDUP_REMOVED lines=9> */
.L_x_150:
[----:B------:R-:W-:Y:S05]  /*4ca0*/  BSYNC B0 ;  /* 0x0000000000007941 */ /* 0x000fea0003800000 */
.L_x_149:
[----:B0----5:R-:W-:-:S04]  /*4cb0*/  IMAD.U32 R3, R56, 0x10000, RZ ;  /* 0x0001000038037824 */ /* 0x021fc800078e00ff */
[----:B------:R-:W-:-:S04]  /*4cc0*/  FMUL R14, R3, R14 ;  /* 0x0000000e030e7220 */ /* 0x000fc80000400000 */
[----:B------:R-:W-:Y:S01]  /*4cd0*/  FFMA R14, R55, R0, R14 ;  /* 0x00000000370e7223 */ /* 0x000fe2000000000e */
[----:B------:R-:W-:Y:S06]  /*4ce0*/  @!P0 EXIT ;  /* 0x000000000000894d */ /* 0x000fec0003800000 */
[----:B------:R-:W-:-:S05]  /*4cf0*/  F2FP.BF16.F32.PACK_AB R14, RZ, R14 ;  /* 0x0000000eff0e723e */ /* 0x000fca00000010ff */
[----:B------:R-:W-:Y:S01]  /*4d00*/  STG.E.U16 desc[UR12][R18.64+0x72], R14 ;  /* 0x0000720e12007986 */ /* 0x000fe2000c10150c */
[----:B------:R-:W-:Y:S05]  /*4d10*/  EXIT ;  /* 0x000000000000794d */ /* 0x000fea0003800000 */
.L_x_28:
[----:B------:R-:W-:Y:S01]  /*4d20*/  ULDC.64 UR4, c[0x0][0x5c8] ;  /* 0x0001720000047ab9 */ /* 0x000fe20000000a00 */
[-C--:B------:R-:W-:Y:S01]  /*4d30*/  FMUL R56, R56, R0.reuse ;  /* 0x0000000038387220 */ /* 0x080fe20000400000 */
[----:B------:R-:W-:Y:S01]  /*4d40*/  LEA R2, P1, R10, UR4, 0x1 ;  /* 0x000000040a027c11 */ /* 0x000fe2000f8208ff */
[----:B------:R-:W-:Y:S01]  /*4d50*/  IMAD.SHL.U32 R7, R20, 0x2, RZ ;  /* 0x0000000214077824 */ /* 0x000fe200078e00ff */
[----:B------:R-:W-:Y:S01]  /*4d60*/  ISETP.GT.AND P6, PT, R15, 0x1, PT ;  /* 0x000000010f00780c */ /* 0x000fe20003fc4270 */
[----:B------:R-:W-:Y:S01]  /*4d70*/  FMUL R57, R57, R0 ;  /* 0x0000000039397220 */ /* 0x000fe20000400000 */
[----:B------:R-:W-:Y:S01]  /*4d80*/  F2FP.BF16.F32.PACK_AB R56, RZ, R56 ;  /* 0x00000038ff38723e */ /* 0x000fe200000010ff */
[-C--:B------:R-:W-:Y:S01]  /*4d90*/  FMUL R58, R58, R0.reuse ;  /* 0x000000003a3a7220 */ /* 0x080fe20000400000 */
[----:B------:R-:W-:Y:S01]  /*4da0*/  LEA.HI.X R3, R10, UR5, R13, 0x1, P1 ;  /* 0x000000050a037c11 */ /* 0x000fe200088f0c0d */
[-C--:B------:R-:W-:Y:S01]  /*4db0*/  FMUL R59, R59, R0.reuse ;  /* 0x000000003b3b7220 */ /* 0x080fe20000400000 */
[----:B------:R-:W-:Y:S01]  /*4dc0*/  ISETP.GT.AND P2, PT, R15, RZ, PT ;  /* 0x000000ff0f00720c */ /* 0x000fe20003f44270 */
[-C--:B------:R-:W-:Y:S01]  /*4dd0*/  FMUL R60, R60, R0.reuse ;  /* 0x000000003c3c7220 */ /* 0x080fe20000400000 */
[C---:B------:R-:W-:Y:S01]  /*4de0*/  ISETP.GT.AND P1, PT, R16.reuse, RZ, P6 ;  /* 0x000000ff1000720c */ /* 0x040fe20003724270 */
[----:B------:R-:W-:Y:S01]  /*4df0*/  @P0 STG.E.U16 desc[UR12][R2.64], R56 ;  /* 0x0000003802000986 */ /* 0x000fe2000c10150c */
[----:B------:R-:W-:Y:S01]  /*4e00*/  ISETP.GT.AND P0, PT, R16, 0x8, P2 ;  /* 0x000000081000780c */ /* 0x000fe20001704270 */
[-C--:B------:R-:W-:Y:S01]  /*4e10*/  FMUL R61, R61, R0.reuse ;  /* 0x000000003d3d7220 */ /* 0x080fe20000400000 */
[----:B------:R-:W-:Y:S01]  /*4e20*/  SHF.L.U64.HI R19, R20, 0x1, R19 ;  /* 0x0000000114137819 */ /* 0x000fe20000010213 */
[----:B------:R-:W-:Y:S01]  /*4e30*/  FMUL R62, R62, R0 ;  /* 0x000000003e3e7220 */ /* 0x000fe20000400000 */
[----:B------:R-:W-:Y:S01]  /*4e40*/  IADD3 R4, P3, R7, R2, RZ ;  /* 0x0000000207047210 */ /* 0x000fe20007f7e0ff */
[-C--:B------:R-:W-:Y:S01]  /*4e50*/  FMUL R63, R63, R0.reuse ;  /* 0x000000003f3f7220 */ /* 0x080fe20000400000 */
[----:B------:R-:W-:Y:S01]  /*4e60*/  F2FP.BF16.F32.PACK_AB R57, RZ, R57 ;  /* 0x00000039ff39723e */ /* 0x000fe200000010ff */
[----:B------:R-:W-:Y:S01]  /*4e70*/  FMUL R64, R64, R0 ;  /* 0x0000000040407220 */ /* 0x000fe20000400000 */
[----:B------:R-:W-:Y:S01]  /*4e80*/  F2FP.BF16.F32.PACK_AB R58, RZ, R58 ;  /* 0x0000003aff3a723e */ /* 0x000fe200000010ff */
[----:B------:R-:W-:Y:S01]  /*4e90*/  IMAD.X R5, R19, 0x1, R3, P3 ;  /* 0x0000000113057824 */ /* 0x000fe200018e0603 */
[C---:B------:R-:W-:Y:S01]  /*4ea0*/  ISETP.GT.AND P5, PT, R15.reuse, 0x8, PT ;  /* 0x000000080f00780c */ /* 0x040fe20003fa4270 */
[----:B------:R-:W-:Y:S01]  /*4eb0*/  @P1 STG.E.U16 desc[UR12][R2.64+0x2], R57 ;  /* 0x0000023902001986 */ /* 0x000fe2000c10150c */
[----:B------:R-:W-:Y:S01]  /*4ec0*/  ISETP.GT.AND P4, PT, R15, 0x9, PT ;  /* 0x000000090f00780c */ /* 0x000fe20003f84270 */
[-C--:B------:R-:W-:Y:S01]  /*4ed0*/  FMUL R65, R65, R0.reuse ;  /* 0x0000000041417220 */ /* 0x080fe20000400000 */
[C---:B------:R-:W-:Y:S01]  /*4ee0*/  ISETP.GT.AND P2, PT, R16.reuse, 0x8, P6 ;  /* 0x000000081000780c */ /* 0x040fe20003744270 */
[----:B------:R-:W-:Y:S01]  /*4ef0*/  @P0 STG.E.U16 desc[UR12][R4.64], R58 ;  /* 0x0000003a04000986 */ /* 0x000fe2000c10150c */
[----:B------:R-:W-:Y:S01]  /*4f00*/  ISETP.GT.AND P0, PT, R16, RZ, P5 ;  /* 0x000000ff1000720c */ /* 0x000fe20002f04270 */
[-C--:B------:R-:W-:Y:S01]  /*4f10*/  FMUL R66, R66, R0.reuse ;  /* 0x0000000042427220 */ /* 0x080fe20000400000 */
[----:B------:R-:W-:Y:S01]  /*4f20*/  ISETP.GT.AND P1, PT, R16, RZ, P4 ;  /* 0x000000ff1000720c */ /* 0x000fe20002724270 */
[-C--:B------:R-:W-:Y:S01]  /*4f30*/  FMUL R67, R67, R0.reuse ;  /* 0x0000000043437220 */ /* 0x080fe20000400000 */
[----:B------:R-:W-:Y:S01]  /*4f40*/  F2FP.BF16.F32.PACK_AB R59, RZ, R59 ;  /* 0x0000003bff3b723e */ /* 0x000fe200000010ff */
[----:B------:R-:W-:Y:S01]  /*4f50*/  FMUL R68, R68, R0 ;  /* 0x0000000044447220 */ /* 0x000fe20000400000 */
[----:B------:R-:W-:Y:S01]  /*4f60*/  F2FP.BF16.F32.PACK_AB R60, RZ, R60 ;  /* 0x0000003cff3c723e */ /* 0x000fe200000010ff */
[-C--:B------:R-:W-:Y:S01]  /*4f70*/  FMUL R69, R69, R0.reuse ;  /* 0x0000000045457220 */ /* 0x080fe20000400000 */
[----:B------:R-:W-:Y:S01]  /*4f80*/  F2FP.BF16.F32.PACK_AB R61, RZ, R61 ;  /* 0x0000003dff3d723e */ /* 0x000fe200000010ff */
[-C--:B------:R-:W-:Y:S01]  /*4f90*/  FMUL R70, R70, R0.reuse ;  /* 0x0000000046467220 */ /* 0x080fe20000400000 */
[C---:B------:R-:W-:Y:S01]  /*4fa0*/  SHF.L.U64.HI R9, R17.reuse, 0x1, R18 ;  /* 0x0000000111097819 */ /* 0x040fe20000010212 */
[----:B------:R-:W-:Y:S01]  /*4fb0*/  IMAD.SHL.U32 R17, R17, 0x2, RZ ;  /* 0x0000000211117824 */ /* 0x000fe200078e00ff */
[----:B------:R-:W-:Y:S01]  /*4fc0*/  @P2 STG.E.U16 desc[UR12][R4.64+0x2], R59 ;  /* 0x0000023b04002986 */ /* 0x000fe2000c10150c */
[----:B------:R-:W-:Y:S01]  /*4fd0*/  ISETP.GT.AND P2, PT, R16, 0x8, P5 ;  /* 0x000000081000780c */ /* 0x000fe20002f44270 */
[----:B------:R-:W-:Y:S01]  /*4fe0*/  FMUL R71, R71, R0 ;  /* 0x0000000047477220 */ /* 0x000fe20000400000 */
[----:B------:R-:W-:Y:S01]  /*4ff0*/  ISETP.GT.AND P3, PT, R15, 0x10, PT ;  /* 0x000000100f00780c */ /* 0x000fe20003f64270 */
[----:B------:R-:W-:Y:S01]  /*5000*/  @P0 STG.E.U16 desc[UR12][R2.64+0x10], R60 ;  /* 0x0000103c02000986 */ /* 0x000fe2000c10150c */
[----:B------:R-:W-:Y:S01]  /*5010*/  F2FP.BF16.F32.PACK_AB R62, RZ, R62 ;  /* 0x0000003eff3e723e */ /* 0x000fe200000010ff */
[----:B------:R-:W-:Y:S01]  /*5020*/  FMUL R72, R72, R0 ;  /* 0x0000000048487220 */ /* 0x000fe20000400000 */
[----:B------:R-:W-:Y:S01]  /*5030*/  F2FP.BF16.F32.PACK_AB R63, RZ, R63 ;  /* 0x0000003fff3f723e */ /* 0x000fe200000010ff */
[----:B------:R-:W-:Y:S01]  /*5040*/  @P1 STG.E.U16 desc[UR12][R2.64+0x12], R61 ;  /* 0x0000123d02001986 */ /* 0x000fe2000c10150c */
[----:B------:R-:W-:Y:S01]  /*5050*/  IADD3 R6, P0, P1, R17, R2, R7 ;  /* 0x0000000211067210 */ /* 0x000fe2000791e007 */
[----:B------:R-:W-:Y:S01]  /*5060*/  FMUL R73, R73, R0 ;  /* 0x0000000049497220 */ /* 0x000fe20000400000 */
[----:B------:R-:W-:Y:S01]  /*5070*/  F2FP.BF16.F32.PACK_AB R64, RZ, R64 ;  /* 0x00000040ff40723e */ /* 0x000fe200000010ff */
[-C--:B------:R-:W-:Y:S01]  /*5080*/  FMUL R74, R74, R0.reuse ;  /* 0x000000004a4a7220 */ /* 0x080fe20000400000 */
[----:B------:R-:W-:Y:S01]  /*5090*/  IADD3.X R7, R9, R3, R19, P0, P1 ;  /* 0x0000000309077210 */ /* 0x000fe200007e2413 */
[----:B------:R-:W-:Y:S01]  /*50a0*/  @P2 STG.E.U16 desc[UR12][R4.64+0x10], R62 ;  /* 0x0000103e04002986 */ /* 0x000fe2000c10150c */
[C---:B------:R-:W-:Y:S01]  /*50b0*/  ISETP.GT.AND P1, PT, R16.reuse, 0x8, P4 ;  /* 0x000000081000780c */ /* 0x040fe20002724270 */
[-C--:B------:R-:W-:Y:S01]  /*50c0*/  FMUL R75, R75, R0.reuse ;  /* 0x000000004b4b7220 */ /* 0x080fe20000400000 */
[----:B------:R-:W-:Y:S01]  /*50d0*/  ISETP.GT.AND P0, PT, R16, RZ, P3 ;  /* 0x000000ff1000720c */ /* 0x000fe20001f04270 */
[-C--:B------:R-:W-:Y:S01]  /*50e0*/  FMUL R76, R76, R0.reuse ;  /* 0x000000004c4c7220 */ /* 0x080fe20000400000 */
[----:B------:R-:W-:Y:S01]  /*50f0*/  ISETP.GT.AND P2, PT, R15, 0x11, PT ;  /* 0x000000110f00780c */ /* 0x000fe20003f44270 */
[-C--:B------:R-:W-:Y:S01]  /*5100*/  FMUL R77, R77, R0.reuse ;  /* 0x000000004d4d7220 */ /* 0x080fe20000400000 */
[----:B------:R-:W-:Y:S01]  /*5110*/  F2FP.BF16.F32.PACK_AB R65, RZ, R65 ;  /* 0x00000041ff41723e */ /* 0x000fe200000010ff */
[----:B------:R-:W-:Y:S01]  /*5120*/  FMUL R78, R78, R0 ;  /* 0x000000004e4e7220 */ /* 0x000fe20000400000 */
[----:B------:R-:W-:Y:S01]  /*5130*/  F2FP.BF16.F32.PACK_AB R66, RZ, R66 ;  /* 0x00000042ff42723e */ /* 0x000fe200000010ff */
[-C--:B------:R-:W-:Y:S01]  /*5140*/  FMUL R79, R79, R0.reuse ;  /* 0x000000004f4f7220 */ /* 0x080fe20000400000 */
[----:B------:R-:W-:Y:S01]  /*5150*/  F2FP.BF16.F32.PACK_AB R67, RZ, R67 ;  /* 0x00000043ff43723e */ /* 0x000fe200000010ff */
[----:B------:R-:W-:Y:S01]  /*5160*/  FMUL R80, R80, R0 ;  /* 0x0000000050507220 */ /* 0x000fe20000400000 */
[----:B------:R-:W-:Y:S01]  /*5170*/  F2FP.BF16.F32.PACK_AB R68, RZ, R68 ;  /* 0x00000044ff44723e */ /* 0x000fe200000010ff */
[----:B------:R-:W-:Y:S01]  /*5180*/  @P1 STG.E.U16 desc[UR12][R4.64+0x12], R63 ;  /* 0x0000123f04001986 */ /* 0x000fe2000c10150c */
[----:B------:R-:W-:Y:S01]  /*5190*/  ISETP.GT.AND P1, PT, R15, 0x19, PT ;  /* 0x000000190f00780c */ /* 0x000fe20003f24270 */
[-C--:B------:R-:W-:Y:S01]  /*51a0*/  FMUL R81, R81, R0.reuse ;  /* 0x0000000051517220 */ /* 0x080fe20000400000 */
[----:B------:R-:W-:Y:S01]  /*51b0*/  F2FP.BF16.F32.PACK_AB R69, RZ, R69 ;  /* 0x00000045ff45723e */ /* 0x000fe200000010ff */
[----:B------:R-:W-:Y:S01]  /*51c0*/  @P0 STG.E.U16 desc[UR12][R2.64+0x20], R64 ;  /* 0x0000204002000986 */ /* 0x000fe2000c10150c */
[----:B------:R-:W-:Y:S01]  /*51d0*/  ISETP.GT.AND P0, PT, R16, RZ, P2 ;  /* 0x000000ff1000720c */ /* 0x000fe20001704270 */
[----:B------:R-:W-:Y:S01]  /*51e0*/  FMUL R82, R82, R0 ;  /* 0x0000000052527220 */ /* 0x000fe20000400000 */
[----:B------:R-:W-:Y:S01]  /*51f0*/  F2FP.BF16.F32.PACK_AB R70, RZ, R70 ;  /* 0x00000046ff46723e */ /* 0x000fe200000010ff */
        /* <DEDUP_REMOVED lines=10> */
[----:B------:R-:W-:Y:S01]  /*52a0*/  @P0 STG.E.U16 desc[UR12][R2.64+0x22], R65 ;  /* 0x0000224102000986 */ /* 0x000fe2000c10150c */
[----:B------:R-:W-:Y:S01]  /*52b0*/  ISETP.GT.AND P0, PT, R16, 0x8, P3 ;  /* 0x000000081000780c */ /* 0x000fe20001f04270 */
[-C--:B------:R-:W-:Y:S01]  /*52c0*/  FMUL R24, R24, R0.reuse ;  /* 0x0000000018187220 */ /* 0x080fe20000400000 */
[----:B------:R-:W-:Y:S01]  /*52d0*/  ISETP.GT.AND P5, PT, R15, 0x28, PT ;  /* 0x000000280f00780c */ /* 0x000fe20003fa4270 */
        /* <DEDUP_REMOVED lines=8> */
[-C--:B------:R-:W-:Y:S01]  /*5360*/  FMUL R29, R29, R0.reuse ;  /* 0x000000001d1d7220 */ /* 0x080fe20000400000 */
[C---:B------:R-:W-:Y:S01]  /*5370*/  ISETP.GT.AND P4, PT, R15.reuse, 0x30, PT ;  /* 0x000000300f00780c */ /* 0x040fe20003f84270 */
[----:B------:R-:W-:Y:S01]  /*5380*/  @P0 STG.E.U16 desc[UR12][R4.64+0x20], R66 ;  /* 0x0000204204000986 */ /* 0x000fe2000c10150c */
[----:B------:R-:W-:Y:S01]  /*5390*/  ISETP.GT.AND P0, PT, R16, 0x8, P2 ;  /* 0x000000081000780c */ /* 0x000fe20001704270 */
[-C--:B------:R-:W-:Y:S01]  /*53a0*/  FMUL R30, R30, R0.reuse ;  /* 0x000000001e1e7220 */ /* 0x080fe20000400000 */
[----:B------:R-:W-:Y:S01]  /*53b0*/  ISETP.GT.AND P2, PT, R15, 0x18, PT ;  /* 0x000000180f00780c */ /* 0x000fe20003f44270 */
[----:B------:R-:W-:Y:S01]  /*53c0*/  FMUL R31, R31, R0 ;  /* 0x000000001f1f7220 */ /* 0x000fe20000400000 */
[----:B------:R-:W-:Y:S01]  /*53d0*/  F2FP.BF16.F32.PACK_AB R80, RZ, R80 ;  /* 0x00000050ff50723e */ /* 0x000fe200000010ff */
        /* <DEDUP_REMOVED lines=8> */
[----:B------:R-:W-:Y:S01]  /*5460*/  @P0 STG.E.U16 desc[UR12][R4.64+0x22], R67 ;  /* 0x0000224304000986 */ /* 0x000fe2000c10150c */
[----:B------:R-:W-:Y:S01]  /*5470*/  ISETP.GT.AND P0, PT, R16, RZ, P2 ;  /* 0x000000ff1000720c */ /* 0x000fe20001704270 */
[----:B------:R-:W-:Y:S01]  /*5480*/  FMUL R36, R36, R0 ;  /* 0x0000000024247220 */ /* 0x000fe20000400000 */
[----:B------:R-:W-:Y:S01]  /*5490*/  F2FP.BF16.F32.PACK_AB R84, RZ, R84 ;  /* 0x00000054ff54723e */ /* 0x000fe200000010ff */
[-C--:B------:R-:W-:Y:S01]  /*54a0*/  FMUL R37, R37, R0.reuse ;  /* 0x0000000025257220 */ /* 0x080fe20000400000 */
[----:B------:R-:W-:Y:S01]  /*54b0*/  P2R R12, PR, RZ, 0x20 ;  /* 0x00000020ff0c7803 */ /* 0x000fe20000000000 */
        /* <DEDUP_REMOVED lines=9> */
[----:B------:R-:W-:Y:S01]  /*5550*/  ISETP.GT.AND P0, PT, R16, RZ, P1 ;  /* 0x000000ff1000720c */ /* 0x000fe20000f04270 */
        /* <DEDUP_REMOVED lines=13> */
[----:B------:R-:W-:Y:S01]  /*5630*/  ISETP.GT.AND P0, PT, R16, 0x8, P2 ;  /* 0x000000081000780c */ /* 0x000fe20001704270 */
        /* <DEDUP_REMOVED lines=17> */
[----:B------:R-:W-:-:S02]  /*5750*/  F2FP.BF16.F32.PACK_AB R36, RZ, R36 ;  /* 0x00000024ff24723e */ /* 0x000fc400000010ff */
[----:B------:R-:W-:Y:S02]  /*5760*/  F2FP.BF16.F32.PACK_AB R37, RZ, R37 ;  /* 0x00000025ff25723e */ /* 0x000fe400000010ff */
[----:B------:R-:W-:Y:S02]  /*5770*/  F2FP.BF16.F32.PACK_AB R38, RZ, R38 ;  /* 0x00000026ff26723e */ /* 0x000fe400000010ff */
[----:B------:R-:W-:Y:S02]  /*5780*/  F2FP.BF16.F32.PACK_AB R39, RZ, R39 ;  /* 0x00000027ff27723e */ /* 0x000fe400000010ff */
[----:B------:R-:W-:Y:S01]  /*5790*/  F2FP.BF16.F32.PACK_AB R40, RZ, R40 ;  /* 0x00000028ff28723e */ /* 0x000fe200000010ff */
[----:B------:R-:W-:Y:S01]  /*57a0*/  @P0 STG.E.U16 desc[UR12][R4.64+0x32], R71 ;  /* 0x0000324704000986 */ /* 0x000fe2000c10150c */
[----:B------:R-:W-:Y:S02]  /*57b0*/  ISETP.GT.AND P0, PT, R16, RZ, P2 ;  /* 0x000000ff1000720c */ /* 0x000fe40001704270 */
[----:B------:R-:W-:-:S02]  /*57c0*/  F2FP.BF16.F32.PACK_AB R41, RZ, R41 ;  /* 0x00000029ff29723e */ /* 0x000fc400000010ff */
[----:B------:R-:W-:Y:S02]  /*57d0*/  F2FP.BF16.F32.PACK_AB R42, RZ, R42 ;  /* 0x0000002aff2a723e */ /* 0x000fe400000010ff */
[----:B------:R-:W-:Y:S02]  /*57e0*/  F2FP.BF16.F32.PACK_AB R43, RZ, R43 ;  /* 0x0000002bff2b723e */ /* 0x000fe400000010ff */
[----:B------:R-:W-:Y:S02]  /*57f0*/  F2FP.BF16.F32.PACK_AB R44, RZ, R44 ;  /* 0x0000002cff2c723e */ /* 0x000fe400000010ff */
[----:B------:R-:W-:Y:S02]  /*5800*/  F2FP.BF16.F32.PACK_AB R45, RZ, R45 ;  /* 0x0000002dff2d723e */ /* 0x000fe400000010ff */
[----:B------:R-:W-:Y:S01]  /*5810*/  F2FP.BF16.F32.PACK_AB R46, RZ, R46 ;  /* 0x0000002eff2e723e */ /* 0x000fe200000010ff */
[----:B------:R-:W-:Y:S01]  /*5820*/  @P0 STG.E.U16 desc[UR12][R2.64+0x40], R72 ;  /* 0x0000404802000986 */ /* 0x000fe2000c10150c */
[----:B------:R-:W-:-:S02]  /*5830*/  ISETP.GT.AND P0, PT, R16, RZ, P1 ;  /* 0x000000ff1000720c */ /* 0x000fc40000f04270 */
[----:B------:R-:W-:Y:S02]  /*5840*/  F2FP.BF16.F32.PACK_AB R47, RZ, R47 ;  /* 0x0000002fff2f723e */ /* 0x000fe400000010ff */
[----:B------:R-:W-:Y:S02]  /*5850*/  F2FP.BF16.F32.PACK_AB R48, RZ, R48 ;  /* 0x00000030ff30723e */ /* 0x000fe400000010ff */
[----:B------:R-:W-:Y:S02]  /*5860*/  F2FP.BF16.F32.PACK_AB R49, RZ, R49 ;  /* 0x00000031ff31723e */ /* 0x000fe400000010ff */
[----:B------:R-:W-:Y:S02]  /*5870*/  F2FP.BF16.F32.PACK_AB R50, RZ, R50 ;  /* 0x00000032ff32723e */ /* 0x000fe400000010ff */
[----:B------:R-:W-:Y:S02]  /*5880*/  F2FP.BF16.F32.PACK_AB R51, RZ, R51 ;  /* 0x00000033ff33723e */ /* 0x000fe400000010ff */
[----:B------:R-:W-:Y:S01]  /*5890*/  F2FP.BF16.F32.PACK_AB R52, RZ, R52 ;  /* 0x00000034ff34723e */ /* 0x000fe200000010ff */
[----:B------:R-:W-:Y:S01]  /*58a0*/  @P0 STG.E.U16 desc[UR12][R2.64+0x42], R73 ;  /* 0x0000424902000986 */ /* 0x000fe2000c10150c */
[----:B------:R-:W-:-:S02]  /*58b0*/  ISETP.GT.AND P0, PT, R16, 0x8, P2 ;  /* 0x000000081000780c */ /* 0x000fc40001704270 */
[----:B------:R-:W-:Y:S02]  /*58c0*/  ISETP.GT.AND P2, PT, R15, 0x38, PT ;  /* 0x000000380f00780c */ /* 0x000fe40003f44270 */
[----:B------:R-:W-:Y:S02]  /*58d0*/  F2FP.BF16.F32.PACK_AB R53, RZ, R53 ;  /* 0x00000035ff35723e */ /* 0x000fe400000010ff */
[----:B------:R-:W-:-:S07]  /*58e0*/  F2FP.BF16.F32.PACK_AB R54, RZ, R54 ;  /* 0x00000036ff36723e */ /* 0x000fce00000010ff */
[----:B------:R-:W-:Y:S01]  /*58f0*/  @P0 STG.E.U16 desc[UR12][R4.64+0x40], R74 ;  /* 0x0000404a04000986 */ /* 0x000fe2000c10150c */
[----:B------:R-:W-:-:S13]  /*5900*/  ISETP.GT.AND P0, PT, R16, 0x8, P1 ;  /* 0x000000081000780c */ /* 0x000fda0000f04270 */
[----:B------:R-:W-:Y:S01]  /*5910*/  @P0 STG.E.U16 desc[UR12][R4.64+0x42], R75 ;  /* 0x0000424b04000986 */ /* 0x000fe2000c10150c */
[----:B------:R-:W-:-:S13]  /*5920*/  ISETP.GT.AND P0, PT, R16, RZ, P5 ;  /* 0x000000ff1000720c */ /* 0x000fda0002f04270 */
[----:B------:R-:W-:Y:S01]  /*5930*/  @P0 STG.E.U16 desc[UR12][R2.64+0x50], R76 ;  /* 0x0000504c02000986 */ /* 0x000fe2000c10150c */
[----:B------:R-:W-:-:S04]  /*5940*/  ISETP.GT.AND P0, PT, R15, 0x29, PT ;  /* 0x000000290f00780c */ /* 0x000fc80003f04270 */
[----:B------:R-:W-:Y:S02]  /*5950*/  ISETP.GT.AND P1, PT, R16, RZ, P0 ;  /* 0x000000ff1000720c */ /* 0x000fe40000724270 */
[----:B------:R-:W-:-:S11]  /*5960*/  P2R R13, PR, RZ, 0x1 ;  /* 0x00000001ff0d7803 */ /* 0x000fd60000000000 */
[----:B------:R-:W-:Y:S01]  /*5970*/  @P1 STG.E.U16 desc[UR12][R2.64+0x52], R77 ;  /* 0x0000524d02001986 */ /* 0x000fe2000c10150c */
[----:B------:R-:W-:-:S13]  /*5980*/  ISETP.GT.AND P1, PT, R16, 0x8, P5 ;  /* 0x000000081000780c */ /* 0x000fda0002f24270 */
[----:B------:R-:W-:Y:S01]  /*5990*/  @P1 STG.E.U16 desc[UR12][R4.64+0x50], R78 ;  /* 0x0000504e04001986 */ /* 0x000fe2000c10150c */
[C---:B------:R-:W-:Y:S02]  /*59a0*/  ISETP.GT.AND P1, PT, R16.reuse, 0x8, P0 ;  /* 0x000000081000780c */ /* 0x040fe40000724270 */
[----:B------:R-:W-:-:S11]  /*59b0*/  ISETP.GT.AND P0, PT, R16, 0x8, P2 ;  /* 0x000000081000780c */ /* 0x000fd60001704270 */
[----:B------:R-:W-:Y:S01]  /*59c0*/  @P1 STG.E.U16 desc[UR12][R4.64+0x52], R79 ;  /* 0x0000524f04001986 */ /* 0x000fe2000c10150c */
[----:B------:R-:W-:-:S13]  /*59d0*/  ISETP.GT.AND P1, PT, R16, RZ, P4 ;  /* 0x000000ff1000720c */ /* 0x000fda0002724270 */
[----:B------:R-:W-:Y:S01]  /*59e0*/  @P1 STG.E.U16 desc[UR12][R2.64+0x60], R80 ;  /* 0x0000605002001986 */ /* 0x000fe2000c10150c */
[----:B------:R-:W-:-:S13]  /*59f0*/  ISETP.GT.AND P1, PT, R16, RZ, P3 ;  /* 0x000000ff1000720c */ /* 0x000fda0001f24270 */
[----:B------:R-:W-:Y:S01]  /*5a00*/  @P1 STG.E.U16 desc[UR12][R2.64+0x62], R81 ;  /* 0x0000625102001986 */ /* 0x000fe2000c10150c */
[----:B------:R-:W-:-:S13]  /*5a10*/  ISETP.GT.AND P1, PT, R16, 0x8, P4 ;  /* 0x000000081000780c */ /* 0x000fda0002724270 */
[----:B------:R-:W-:Y:S01]  /*5a20*/  @P1 STG.E.U16 desc[UR12][R4.64+0x60], R82 ;  /* 0x0000605204001986 */ /* 0x000fe2000c10150c */
[----:B------:R-:W-:-:S13]  /*5a30*/  ISETP.GT.AND P1, PT, R16, 0x8, P3 ;  /* 0x000000081000780c */ /* 0x000fda0001f24270 */
[----:B------:R-:W-:Y:S01]  /*5a40*/  @P1 STG.E.U16 desc[UR12][R4.64+0x62], R83 ;  /* 0x0000625304001986 */ /* 0x000fe2000c10150c */
[----:B------:R-:W-:-:S05]  /*5a50*/  IADD3 R10, P1, R17, R4, RZ ;  /* 0x00000004110a7210 */ /* 0x000fca0007f3e0ff */
[----:B------:R-:W-:Y:S01]  /*5a60*/  IMAD.X R11, R9, 0x1, R5, P1 ;  /* 0x00000001090b7824 */ /* 0x000fe200008e0605 */
[----:B------:R-:W-:-:S13]  /*5a70*/  ISETP.GT.AND P1, PT, R16, RZ, P2 ;  /* 0x000000ff1000720c */ /* 0x000fda0001724270 */
[----:B------:R-:W-:Y:S01]  /*5a80*/  @P1 STG.E.U16 desc[UR12][R2.64+0x70], R84 ;  /* 0x0000705402001986 */ /* 0x000fe2000c10150c */
[----:B------:R-:W-:-:S05]  /*5a90*/  IADD3 R8, P1, R17, R2, RZ ;  /* 0x0000000211087210 */ /* 0x000fca0007f3e0ff */
[----:B------:R-:W-:Y:S01]  /*5aa0*/  IMAD.X R9, R9, 0x1, R3, P1 ;  /* 0x0000000109097824 */ /* 0x000fe200008e0603 */
[----:B------:R-:W-:-:S04]  /*5ab0*/  ISETP.GT.AND P1, PT, R15, 0x39, PT ;  /* 0x000000390f00780c */ /* 0x000fc80003f24270 */
[----:B------:R-:W-:-:S13]  /*5ac0*/  ISETP.GT.AND P5, PT, R16, RZ, P1 ;  /* 0x000000ff1000720c */ /* 0x000fda0000fa4270 */
[----:B------:R0:W-:Y:S01]  /*5ad0*/  @P5 STG.E.U16 desc[UR12][R2.64+0x72], R85 ;  /* 0x0000725502005986 */ /* 0x0001e2000c10150c */
[----:B------:R-:W-:-:S03]  /*5ae0*/  ISETP.GT.AND P5, PT, R15, RZ, PT ;  /* 0x000000ff0f00720c */ /* 0x000fc60003fa4270 */
[----:B------:R-:W-:Y:S01]  /*5af0*/  @P0 STG.E.U16 desc[UR12][R4.64+0x70], R86 ;  /* 0x0000705604000986 */ /* 0x000fe2000c10150c */
[----:B------:R-:W-:-:S13]  /*5b00*/  ISETP.GT.AND P0, PT, R16, 0x8, P1 ;  /* 0x000000081000780c */ /* 0x000fda0000f04270 */
[----:B------:R-:W-:Y:S01]  /*5b10*/  @P0 STG.E.U16 desc[UR12][R4.64+0x72], R87 ;  /* 0x0000725704000986 */ /* 0x000fe2000c10150c */
[C---:B------:R-:W-:Y:S02]  /*5b20*/  ISETP.GT.AND P0, PT, R16.reuse, 0x40, P5 ;  /* 0x000000401000780c */ /* 0x040fe40002f04270 */
[----:B------:R-:W-:-:S11]  /*5b30*/  ISETP.GT.AND P5, PT, R16, 0x48, P5 ;  /* 0x000000481000780c */ /* 0x000fd60002fa4270 */
[----:B------:R-:W-:Y:S01]  /*5b40*/  @P0 STG.E.U16 desc[UR12][R8.64], R24 ;  /* 0x0000001808000986 */ /* 0x000fe2000c10150c */
[C---:B------:R-:W-:Y:S02]  /*5b50*/  ISETP.GT.AND P0, PT, R16.reuse, 0x40, P6 ;  /* 0x000000401000780c */ /* 0x040fe40003704270 */
[----:B------:R-:W-:-:S11]  /*5b60*/  ISETP.GT.AND P6, PT, R16, 0x48, P6 ;  /* 0x000000481000780c */ /* 0x000fd600037c4270 */
[----:B0-----:R-:W-:Y:S02]  /*5b70*/  @P0 IMAD.MOV.U32 R2, RZ, RZ, R8 ;  /* 0x000000ffff020224 */ /* 0x001fe400078e0008 */
[----:B------:R-:W-:-:S05]  /*5b80*/  @P0 IMAD.MOV.U32 R3, RZ, RZ, R9 ;  /* 0x000000ffff030224 */ /* 0x000fca00078e0009 */
[----:B------:R0:W-:Y:S01]  /*5b90*/  @P0 STG.E.U16 desc[UR12][R2.64+0x2], R25 ;  /* 0x0000021902000986 */ /* 0x0001e2000c10150c */
[----:B------:R-:W-:-:S03]  /*5ba0*/  ISETP.NE.AND P0, PT, R13, RZ, PT ;  /* 0x000000ff0d00720c */ /* 0x000fc60003f05270 */
[----:B------:R-:W-:Y:S01]  /*5bb0*/  @P5 STG.E.U16 desc[UR12][R10.64], R26 ;  /* 0x0000001a0a005986 */ /* 0x000fe2000c10150c */
[----:B------:R-:W-:-:S03]  /*5bc0*/  ISETP.NE.AND P5, PT, R12, RZ, PT ;  /* 0x000000ff0c00720c */ /* 0x000fc60003fa5270 */
[----:B------:R-:W-:Y:S01]  /*5bd0*/  @P6 STG.E.U16 desc[UR12][R10.64+0x2], R27 ;  /* 0x0000021b0a006986 */ /* 0x000fe2000c10150c */
[----:B------:R-:W-:-:S04]  /*5be0*/  ISETP.GT.AND P6, PT, R15, 0x8, PT ;  /* 0x000000080f00780c */ /* 0x000fc80003fc4270 */
[----:B------:R-:W-:-:S13]  /*5bf0*/  ISETP.GT.AND P6, PT, R16, 0x40, P6 ;  /* 0x000000401000780c */ /* 0x000fda00037c4270 */
[----:B0-----:R-:W-:Y:S02]  /*5c00*/  @P6 IMAD.MOV.U32 R2, RZ, RZ, R8 ;  /* 0x000000ffff026224 */ /* 0x001fe400078e0008 */
[----:B------:R-:W-:-:S05]  /*5c10*/  @P6 IMAD.MOV.U32 R3, RZ, RZ, R9 ;  /* 0x000000ffff036224 */ /* 0x000fca00078e0009 */
[----:B------:R0:W-:Y:S01]  /*5c20*/  @P6 STG.E.U16 desc[UR12][R2.64+0x10], R28 ;  /* 0x0000101c02006986 */ /* 0x0001e2000c10150c */
[----:B------:R-:W-:-:S04]  /*5c30*/  ISETP.GT.AND P6, PT, R15, 0x9, PT ;  /* 0x000000090f00780c */ /* 0x000fc80003fc4270 */
[----:B------:R-:W-:-:S13]  /*5c40*/  ISETP.GT.AND P6, PT, R16, 0x40, P6 ;  /* 0x000000401000780c */ /* 0x000fda00037c4270 */
[----:B0-----:R-:W-:Y:S02]  /*5c50*/  @P6 IMAD.MOV.U32 R2, RZ, RZ, R8 ;  /* 0x000000ffff026224 */ /* 0x001fe400078e0008 */
[----:B------:R-:W-:-:S05]  /*5c60*/  @P6 IMAD.MOV.U32 R3, RZ, RZ, R9 ;  /* 0x000000ffff036224 */ /* 0x000fca00078e0009 */
[----:B------:R0:W-:Y:S01]  /*5c70*/  @P6 STG.E.U16 desc[UR12][R2.64+0x12], R29 ;  /* 0x0000121d02006986 */ /* 0x0001e2000c10150c */
[----:B------:R-:W-:-:S04]  /*5c80*/  ISETP.GT.AND P6, PT, R15, 0x8, PT ;  /* 0x000000080f00780c */ /* 0x000fc80003fc4270 */
[----:B------:R-:W-:-:S13]  /*5c90*/  ISETP.GT.AND P6, PT, R16, 0x48, P6 ;  /* 0x000000481000780c */ /* 0x000fda00037c4270 */
        /* <DEDUP_REMOVED lines=66> */
[C---:B------:R-:W-:Y:S02]  /*60c0*/  ISETP.GT.AND P6, PT, R16.reuse, 0x40, P5 ;  /* 0x000000401000780c */ /* 0x040fe40002fc4270 */
[----:B------:R-:W-:-:S11]  /*60d0*/  ISETP.GT.AND P5, PT, R16, 0x48, P5 ;  /* 0x000000481000780c */ /* 0x000fd60002fa4270 */
        /* <DEDUP_REMOVED lines=9> */
[----:B------:R-:W-:Y:S01]  /*6170*/  ISETP.GT.AND P4, PT, R16, 0x48, P4 ;  /* 0x000000481000780c */ /* 0x000fe20002784270 */
        /* <DEDUP_REMOVED lines=17> */
[----:B------:R0:W-:Y:S02]  /*6290*/  @P0 STG.E.U16 desc[UR12][R2.64+0x62], R49 ;  /* 0x0000623102000986 */ /* 0x0001e4000c10150c */
        /* <DEDUP_REMOVED lines=8> */
[----:B------:R0:W-:Y:S04]  /*6320*/  @P6 STG.E.U16 desc[UR12][R2.64+0x70], R52 ;  /* 0x0000703402006986 */ /* 0x0001e8000c10150c */
[----:B------:R1:W-:Y:S01]  /*6330*/  @P5 STG.E.U16 desc[UR12][R8.64+0x72], R53 ;  /* 0x0000723508005986 */ /* 0x0003e2000c10150c */
[----:B0-----:R-:W-:Y:S02]  /*6340*/  @P2 IMAD.MOV.U32 R2, RZ, RZ, R6 ;  /* 0x000000ffff022224 */ /* 0x001fe400078e0006 */
[----:B------:R-:W-:-:S05]  /*6350*/  @P2 IMAD.MOV.U32 R3, RZ, RZ, R7 ;  /* 0x000000ffff032224 */ /* 0x000fca00078e0007 */
[----:B------:R1:W-:Y:S01]  /*6360*/  @P2 STG.E.U16 desc[UR12][R2.64+0x70], R54 ;  /* 0x0000703602002986 */ /* 0x0003e2000c10150c */
[----:B------:R-:W-:Y:S05]  /*6370*/  @!P1 EXIT ;  /* 0x000000000000994d */ /* 0x000fea0003800000 */
[----:B------:R-:W-:-:S05]  /*6380*/  F2FP.BF16.F32.PACK_AB R0, RZ, R0 ;  /* 0x00000000ff00723e */ /* 0x000fca00000010ff */
[----:B------:R-:W-:Y:S01]  /*6390*/  STG.E.U16 desc[UR12][R6.64+0x72], R0 ;  /* 0x0000720006007986 */ /* 0x000fe2000c10150c */
[----:B------:R-:W-:Y:S05]  /*63a0*/  EXIT ;  /* 0x000000000000794d */ /* 0x000fea0003800000 */
.L_x_14:
[----:B------:R-:W-:-:S13]  /*63b0*/  ISETP.NE.AND P0, PT, R8, RZ, PT ;  /* 0x000000ff0800720c */ /* 0x000fda0003f05270 */
[----:B------:R-:W-:Y:S05]  /*63c0*/  @P0 EXIT ;  /* 0x000000000000094d */ /* 0x000fea0003800000 */
[----:B------:R-:W-:-:S13]  /*63d0*/  ELECT P0, URZ, PT ;  /* 0x00000000003f782f */ /* 0x000fda0003800000 */
[----:B------:R-:W-:Y:S05]  /*63e0*/  @!P0 BRA `(.L_x_151) ;  /* 0x0000000400c48947 */ /* 0x000fea0003800000 */
[----:B------:R-:W-:-:S13]  /*63f0*/  ISETP.GE.AND P0, PT, R5, 0x1, PT ;  /* 0x000000010500780c */ /* 0x000fda0003f06270 */
[----:B------:R-:W-:Y:S05]  /*6400*/  @!P0 BRA `(.L_x_151) ;  /* 0x0000000400bc8947 */ /* 0x000fea0003800000 */
[----:B------:R-:W0:Y:S01]  /*6410*/  S2R R6, SR_CgaCtaId ;  /* 0x0000000000067919 */ /* 0x000e220000008800 */
[----:B------:R-:W-:Y:S01]  /*6420*/  IMAD.SHL.U32 R20, R11, 0x80, RZ ;  /* 0x000000800b147824 */ /* 0x000fe200078e00ff */
[----:B------:R-:W-:Y:S01]  /*6430*/  ULDC UR4, c[0x0][0x384] ;  /* 0x0000e10000047ab9 */ /* 0x000fe20000000800 */
[----:B------:R-:W-:Y:S01]  /*6440*/  LOP3.LUT P0, RZ, R10, 0x1f, RZ, 0xc0, !PT ;  /* 0x0000001f0aff7812 */ /* 0x000fe2000780c0ff */
[----:B------:R-:W-:Y:S01]  /*6450*/  ULDC UR5, c[0x0][0x388] ;  /* 0x0000e20000057ab9 */ /* 0x000fe20000000800 */
[C---:B------:R-:W-:Y:S01]  /*6460*/  ISETP.NE.AND P1, PT, R17.reuse, RZ, PT ;  /* 0x000000ff1100720c */ /* 0x040fe20003f25270 */
[----:B------:R-:W-:Y:S01]  /*6470*/  IMAD.MOV.U32 R8, RZ, RZ, 0x1 ;  /* 0x00000001ff087424 */ /* 0x000fe200078e00ff */
[----:B------:R-:W-:Y:S01]  /*6480*/  ISETP.NE.OR P0, PT, R17, RZ, !P0 ;  /* 0x000000ff1100720c */ /* 0x000fe20004705670 */
[----:B------:R-:W-:Y:S01]  /*6490*/  IMAD.MOV.U32 R9, RZ, RZ, RZ ;  /* 0x000000ffff097224 */ /* 0x000fe200078e00ff */
[----:B------:R-:W-:Y:S02]  /*64a0*/  LOP3.LUT R21, R3, 0x2, RZ, 0xfc, !PT ;  /* 0x0000000203157812 */ /* 0x000fe400078efcff */
[----:B------:R-:W-:Y:S01]  /*64b0*/  CS2R R10, SRZ ;  /* 0x00000000000a7805 */ /* 0x000fe2000001ff00 */
[----:B------:R-:W-:-:S02]  /*64c0*/  IMAD.MOV.U32 R12, RZ, RZ, RZ ;  /* 0x000000ffff0c7224 */ /* 0x000fc400078e00ff */
[----:B0----5:R-:W-:-:S05]  /*64d0*/  IMAD.SHL.U32 R0, R6, 0x20, RZ ;  /* 0x0000002006007824 */ /* 0x021fca00078e00ff */
[----:B------:R-:W-:Y:S01]  /*64e0*/  LOP3.LUT R2, R0, 0x20, RZ, 0xc0, !PT ;  /* 0x0000002000027812 */ /* 0x000fe200078ec0ff */
[----:B------:R-:W-:-:S04]  /*64f0*/  IMAD R0, R18, R19, RZ ;  /* 0x0000001312007224 */ /* 0x000fc800078e02ff */
[----:B------:R-:W-:Y:S02]  /*6500*/  IMAD R4, R13, 0x40, R2 ;  /* 0x000000400d047824 */ /* 0x000fe400078e0202 */
[----:B------:R-:W-:Y:S02]  /*6510*/  IMAD.SHL.U32 R2, R6, 0x800, RZ ;  /* 0x0000080006027824 */ /* 0x000fe400078e00ff */
[----:B------:R-:W-:-:S03]  /*6520*/  IMAD.HI.U32 R6, R20, UR4, RZ ;  /* 0x0000000414067c27 */ /* 0x000fc6000f8e00ff */
[----:B------:R-:W-:Y:S01]  /*6530*/  LOP3.LUT R2, R2, 0x800, RZ, 0xc0, !PT ;  /* 0x0000080002027812 */ /* 0x000fe200078ec0ff */
[----:B------:R-:W-:Y:S01]  /*6540*/  IMAD R0, R7, R0, 0x1 ;  /* 0x0000000107007424 */ /* 0x000fe200078e0200 */
[----:B------:R-:W-:-:S07]  /*6550*/  SHF.R.U32.HI R6, RZ, UR5, R6 ;  /* 0x00000005ff067c19 */ /* 0x000fce0008011606 */
.L_x_155:
[----:B----4-:R-:W0:Y:S01]  /*6560*/  S2R R14, SR_CgaCtaId ;  /* 0x00000000000e7919 */ /* 0x010e220000008800 */
[----:B------:R-:W-:-:S04]  /*6570*/  MOV R13, 0x400 ;  /* 0x00000400000d7802 */ /* 0x000fc80000000f00 */
[----:B0-----:R-:W-:Y:S02]  /*6580*/  LEA R22, R14, R13, 0x18 ;  /* 0x0000000d0e167211 */ /* 0x001fe400078ec0ff */
[----:B------:R-:W-:-:S03]  /*6590*/  SHF.L.U32 R13, R8, 0x1f, RZ ;  /* 0x0000001f080d7819 */ /* 0x000fc600000006ff */
[----:B------:R-:W-:-:S07]  /*65a0*/  IMAD R14, R9, 0x8, R22 ;  /* 0x00000008090e7824 */ /* 0x000fce00078e0216 */
.L_x_152:
[----:B0-----:R0:W1:Y:S02]  /*65b0*/  SYNCS.PHASECHK.TRANS64.TRYWAIT P2, [R14+URZ+0x36048], R13 ;  /* 0x0360480d0e0075a7 */ /* 0x001064000804017f */
[----:B-1----:R-:W-:Y:S05]  /*65c0*/  @!P2 NANOSLEEP.SYNCS 0x989680 ;  /* 0x009896800000a95d */ /* 0x002fea0003900000 */
[----:B------:R-:W1:Y:S02]  /*65d0*/  @!P2 SYNCS.PHASECHK.TRANS64 P2, [R14+URZ+0x36048], R13 ;  /* 0x0360480d0e00a5a7 */ /* 0x000e64000804007f */
[----:B-1----:R-:W-:Y:S05]  /*65e0*/  @!P2 BRA `(.L_x_152) ;  /* 0xfffffffc00f0a947 */ /* 0x002fea000383ffff */
[----:B0-----:R-:W0:Y:S02]  /*65f0*/  @!P1 LDC R13, c[0x0][0x500] ;  /* 0x00014000ff0d9b82 */ /* 0x001e240000000800 */
[----:B0-----:R0:W-:Y:S02]  /*6600*/  @!P1 SYNCS.ARRIVE.TRANS64 RZ, [R14+URZ+0x36000], R13 ;  /* 0x0360000d0eff99a7 */ /* 0x0011e4000800003f */
[----:B0-----:R-:W-:-:S04]  /*6610*/  PRMT R13, R21, 0x9910, RZ ;  /* 0x00009910150d7816 */ /* 0x001fc800000000ff */
[----:B------:R-:W-:-:S13]  /*6620*/  ISETP.NE.AND P2, PT, R13, 0x2, PT ;  /* 0x000000020d00780c */ /* 0x000fda0003f45270 */
[----:B------:R-:W-:Y:S05]  /*6630*/  @P2 BRA `(.L_x_153) ;  /* 0x0000000000042947 */ /* 0x000fea0003800000 */
[----:B------:R-:W-:Y:S01]  /*6640*/  BPT.TRAP 0x1 ;  /* 0x000000040000795c */ /* 0x000fe20000300000 */
.L_x_153:
[----:B------:R-:W-:Y:S05]  /*6650*/  @P0 BRA `(.L_x_154) ;  /* 0x0000000000040947 */ /* 0x000fea0003800000 */
[----:B------:R-:W-:Y:S01]  /*6660*/  BPT.TRAP 0x1 ;  /* 0x000000040000795c */ /* 0x000fe20000300000 */
.L_x_154:
[----:B---3--:R-:W0:Y:S01]  /*6670*/  LDC R15, c[0x0][0x380] ;  /* 0x0000e000ff0f7b82 */ /* 0x008e220000000800 */
[----:B------:R-:W-:Y:S01]  /*6680*/  R2UR UR4, R6 ;  /* 0x00000000060472ca */ /* 0x000fe200000e0000 */
[----:B------:R-:W-:Y:S01]  /*6690*/  IMAD R13, R9, 0x1000, R2 ;  /* 0x00001000090d7824 */ /* 0x000fe200078e0202 */
[----:B------:R-:W-:Y:S01]  /*66a0*/  R2UR UR5, R20 ;  /* 0x00000000140572ca */ /* 0x000fe200000e0000 */
[----:B------:R-:W-:Y:S01]  /*66b0*/  ULDC UR20, c[0x0][0x38c] ;  /* 0x0000e30000147ab9 */ /* 0x000fe20000000800 */
[----:B------:R-:W-:Y:S01]  /*66c0*/  R2UR UR17, R14 ;  /* 0x000000000e1172ca */ /* 0x000fe200000e0000 */
[----:B------:R-:W-:Y:S01]  /*66d0*/  IMAD R13, R13, 0x2, R22 ;  /* 0x000000020d0d7824 */ /* 0x000fe200078e0216 */
[----:B------:R-:W-:Y:S01]  /*66e0*/  UISETP.NE.AND UP0, UPT, UR20, 0x1, UPT ;  /* 0x000000011400788c */ /* 0x000fe2000bf05270 */
[----:B------:R-:W1:Y:S01]  /*66f0*/  LDC.64 R16, c[0x0][0x3b8] ;  /* 0x0000ee00ff107b82 */ /* 0x000e620000000a00 */
[C---:B------:R-:W-:Y:S01]  /*6700*/  VIADD R14, R12.reuse, 0x1 ;  /* 0x000000010c0e7836 */ /* 0x040fe20000000000 */
[----:B------:R-:W-:Y:S01]  /*6710*/  R2UR UR18, R12 ;  /* 0x000000000c1272ca */ /* 0x000fe200000e0000 */
[----:B------:R-:W-:Y:S01]  /*6720*/  VIADD R0, R0, 0xffffffff ;  /* 0xffffffff00007836 */ /* 0x000fe20000000000 */
[----:B------:R-:W-:Y:S01]  /*6730*/  R2UR UR8, R13 ;  /* 0x000000000d0872ca */ /* 0x000fe200000e0000 */
[----:B------:R-:W-:Y:S01]  /*6740*/  ULDC.64 UR24, c[0x0][0x198] ;  /* 0x0000660000187ab9 */ /* 0x000fe20000000a00 */
[----:B------:R-:W-:Y:S01]  /*6750*/  R2UR UR9, R22 ;  /* 0x00000000160972ca */ /* 0x000fe200000e0000 */
[----:B------:R-:W-:Y:S01]  /*6760*/  ULDC.64 UR14, c[0x0][0x3b0] ;  /* 0x0000ec00000e7ab9 */ /* 0x000fe20000000a00 */
[----:B------:R-:W1:Y:S01]  /*6770*/  LDC.64 R18, c[0x0][0x3d8] ;  /* 0x0000f600ff127b82 */ /* 0x000e620000000a00 */
[----:B------:R-:W-:Y:S01]  /*6780*/  R2UR UR16, R9 ;  /* 0x00000000091072ca */ /* 0x000fe200000e0000 */
[----:B------:R-:W-:Y:S01]  /*6790*/  @UP0 ULDC.64 UR10, c[0x0][0x390] ;  /* 0x0000e400000a0ab9 */ /* 0x000fe20000000a00 */
[----:B------:R-:W-:Y:S01]  /*67a0*/  R2UR UR12, R11 ;  /* 0x000000000b0c72ca */ /* 0x000fe200000e0000 */
[----:B------:R-:W-:Y:S01]  /*67b0*/  ULDC.64 UR22, c[0x0][0x3d0] ;  /* 0x0000f40000167ab9 */ /* 0x000fe20000000a00 */
[----:B------:R-:W-:Y:S01]  /*67c0*/  R2UR UR13, R10 ;  /* 0x000000000a0d72ca */ /* 0x000fe200000e0000 */
[----:B------:R-:W-:Y:S01]  /*67d0*/  VIADD R9, R9, 0x1 ;  /* 0x0000000109097836 */ /* 0x000fe20000000000 */
[----:B------:R-:W-:Y:S01]  /*67e0*/  ISETP.GT.AND P5, PT, R0, 0x1, PT ;  /* 0x000000010000780c */ /* 0x000fe20003fa4270 */
[----:B------:R-:W-:Y:S01]  /*67f0*/  USHF.L.U32 UR18, UR18, 0x6, URZ ;  /* 0x0000000612127899 */ /* 0x000fe2000800063f */
[----:B0-----:R-:W-:Y:S01]  /*6800*/  ISETP.NE.AND P2, PT, R15, 0x1, PT ;  /* 0x000000010f00780c */ /* 0x001fe20003f45270 */
[----:B------:R-:W-:Y:S01]  /*6810*/  UIADD3 UR17, UR17, 0x36000, URZ ;  /* 0x0003600011117890 */ /* 0x000fe2000fffe03f */
[----:B------:R-:W-:Y:S01]  /*6820*/  ISETP.NE.AND P4, PT, R9, 0x9, PT ;  /* 0x000000090900780c */ /* 0x000fe20003f85270 */
[----:B------:R-:W-:-:S02]  /*6830*/  UIADD3 UR8, UR8, 0x24000, URZ ;  /* 0x0002400008087890 */ /* 0x000fc4000fffe03f */
[----:B------:R-:W-:Y:S01]  /*6840*/  ULEA UR16, UR16, UR9, 0xe ;  /* 0x0000000910107291 */ /* 0x000fe2000f8e703f */
[----:B------:R-:W-:Y:S01]  /*6850*/  SEL R9, R9, RZ, P4 ;  /* 0x000000ff09097207 */ /* 0x000fe20002000000 */
[----:B------:R-:W-:Y:S01]  /*6860*/  UMOV UR26, 0x30000 ;  /* 0x00030000001a7882 */ /* 0x000fe20000000000 */
[----:B------:R-:W-:Y:S01]  /*6870*/  UMOV UR28, 0x0 ;  /* 0x00000000001c7882 */ /* 0x000fe20000000000 */
[----:B------:R-:W-:Y:S01]  /*6880*/  UMOV UR29, 0x10000000 ;  /* 0x10000000001d7882 */ /* 0x000fe20000000000 */
[----:B------:R-:W-:-:S03]  /*6890*/  UMOV UR9, UR17 ;  /* 0x0000001100097c82 */ /* 0x000fc60008000000 */
[----:B------:R-:W-:Y:S01]  /*68a0*/  @P2 IMAD.U32 R23, RZ, RZ, UR4 ;  /* 0x00000004ff172e24 */ /* 0x000fe2000f8e00ff */
[----:B------:R-:W-:Y:S01]  /*68b0*/  UIADD3 UR4, UP1, UR24, 0xf0, URZ ;  /* 0x000000f018047890 */ /* 0x000fe2000ff3e03f */
[----:B-1----:R-:W-:Y:S01]  /*68c0*/  IMAD R13, R11, R16, R18 ;  /* 0x000000100b0d7224 */ /* 0x002fe200078e0212 */
[----:B------:R-:W-:Y:S01]  /*68d0*/  UIADD3 UR24, UP2, UR24, 0x1f0, URZ ;  /* 0x000001f018187890 */ /* 0x000fe2000ff5e03f */
[----:B------:R-:W0:Y:S01]  /*68e0*/  LDC R16, c[0x0][0x3c8] ;  /* 0x0000f200ff107b82 */ /* 0x000e220000000800 */
[----:B------:R-:W-:Y:S01]  /*68f0*/  @P2 R2UR UR5, R23 ;  /* 0x00000000170522ca */ /* 0x000fe200000e0000 */
[----:B------:R-:W-:Y:S01]  /*6900*/  IMAD R12, R10, R17, R19 ;  /* 0x000000110a0c7224 */ /* 0x000fe200078e0213 */
[----:B------:R-:W-:-:S04]  /*6910*/  ISETP.NE.AND P2, PT, R14, R7, PT ;  /* 0x000000070e00720c */ /* 0x000fc80003f45270 */
[----:B------:R-:W-:Y:S01]  /*6920*/  PRMT R12, R13, 0x40, R12 ;  /* 0x000000400d0c7816 */ /* 0x000fe2000000000c */
[----:B------:R-:W-:-:S06]  /*6930*/  VIADD R13, R11, 0x1 ;  /* 0x000000010b0d7836 */ /* 0x000fcc0000000000 */
[----:B------:R-:W-:Y:S02]  /*6940*/  UIADD3 UR6, -UR5, URZ, URZ ;  /* 0x0000003f05067290 */ /* 0x000fe4000fffe13f */
[----:B------:R-:W-:Y:S01]  /*6950*/  UMOV UR21, UR5 ;  /* 0x0000000500157c82 */ /* 0x000fe20008000000 */
[----:B------:R-:W-:Y:S01]  /*6960*/  @P2 IMAD.MOV R13, RZ, RZ, R11 ;  /* 0x000000ffff0d2224 */ /* 0x000fe200078e020b */
[----:B------:R-:W-:Y:S02]  /*6970*/  SEL R11, RZ, 0x1, P4 ;  /* 0x00000001ff0b7807 */ /* 0x000fe40002000000 */
[----:B------:R-:W-:Y:S01]  /*6980*/  IMAD R15, R15, UR6, R20 ;  /* 0x000000060f0f7c24 */ /* 0x000fe2000f8e0214 */
[----:B------:R-:W-:Y:S01]  /*6990*/  UIMAD.WIDE.U32 UR6, UR5, UR10, URZ ;  /* 0x0000000a050672a5 */ /* 0x000fe2000f8e003f */
[----:B------:R-:W-:Y:S02]  /*69a0*/  LOP3.LUT R8, R8, R11, RZ, 0x3c, !PT ;  /* 0x0000000b08087212 */ /* 0x000fe400078e3cff */
[----:B0-----:R-:W-:Y:S01]  /*69b0*/  ISETP.NE.AND P3, PT, R13, R16, PT ;  /* 0x000000100d00720c */ /* 0x001fe20003f65270 */
[----:B------:R-:W-:Y:S01]  /*69c0*/  @UP0 USHF.R.U32.HI UR21, URZ, UR11, UR7 ;  /* 0x0000000b3f150299 */ /* 0x000fe20008011607 */
[----:B------:R-:W-:Y:S01]  /*69d0*/  R2UR UR19, R15 ;  /* 0x000000000f1372ca */ /* 0x000fe200000e0000 */
[----:B------:R-:W-:Y:S01]  /*69e0*/  UMOV UR10, UR18 ;  /* 0x00000012000a7c82 */ /* 0x000fe20008000000 */
[----:B------:R-:W-:Y:S01]  /*69f0*/  R2UR UR7, R12 ;  /* 0x000000000c0772ca */ /* 0x000fe200000e0000 */
[----:B------:R-:W-:Y:S01]  /*6a00*/  UIADD3 UR6, -UR21, URZ, URZ ;  /* 0x0000003f15067290 */ /* 0x000fe2000fffe13f */
[----:B------:R-:W-:Y:S01]  /*6a10*/  R2UR UR11, R4 ;  /* 0x00000000040b72ca */ /* 0x000fe200000e0000 */
[----:B------:R-:W-:Y:S01]  /*6a20*/  VIADD R15, R10, 0x1 ;  /* 0x000000010a0f7836 */ /* 0x000fe20000000000 */
[----:B------:R-:W-:Y:S01]  /*6a30*/  SEL R12, R14, RZ, P2 ;  /* 0x000000ff0e0c7207 */ /* 0x000fe20001000000 */
[----:B------:R-:W-:Y:S01]  /*6a40*/  UIMAD UR20, UR20, UR6, UR5 ;  /* 0x00000006141472a4 */ /* 0x000fe2000f8e0205 */
[----:B------:R-:W-:Y:S01]  /*6a50*/  SEL R11, R13, RZ, P3 ;  /* 0x000000ff0d0b7207 */ /* 0x000fe20001800000 */
[----:B------:R-:W-:-:S02]  /*6a60*/  UIADD3.X UR5, URZ, UR25, URZ, UP1, !UPT ;  /* 0x000000193f057290 */ /* 0x000fc40008ffe43f */
[----:B------:R-:W-:Y:S01]  /*6a70*/  UIMAD UR20, UR20, UR15, UR23 ;  /* 0x0000000f141472a4 */ /* 0x000fe2000f8e0217 */
[----:B------:R-:W-:Y:S01]  /*6a80*/  @P3 IMAD.MOV R15, RZ, RZ, R10 ;  /* 0x000000ffff0f3224 */ /* 0x000fe200078e020a */
[----:B------:R-:W-:Y:S02]  /*6a90*/  UIMAD UR19, UR19, UR14, UR22 ;  /* 0x0000000e131372a4 */ /* 0x000fe4000f8e0216 */
[----:B------:R-:W-:Y:S01]  /*6aa0*/  UPRMT UR6, UR7, 0x5410, URZ ;  /* 0x0000541007067896 */ /* 0x000fe2000800003f */
[----:B------:R-:W-:Y:S01]  /*6ab0*/  IMAD.MOV.U32 R10, RZ, RZ, R15 ;  /* 0x000000ffff0a7224 */ /* 0x000fe200078e000f */
[----:B------:R-:W-:-:S07]  /*6ac0*/  UIADD3.X UR25, URZ, UR25, URZ, UP2, !UPT ;  /* 0x000000193f197290 */ /* 0x000fce00097fe43f */
[----:B------:R0:W-:Y:S02]  /*6ad0*/  UTMALDG.4D.IM2COL [UR16], [UR4], UR6 ;  /* 0x00000010040073b4 */ /* 0x0001e40008058006 */
[----:B------:R0:W-:Y:S02]  /*6ae0*/  UTMALDG.4D.MULTICAST [UR8], [UR24], UR26, desc[UR28] ;  /* 0x00001c08180073b4 */ /* 0x0001e4000801981a */
[----:B0-----:R-:W-:Y:S05]  /*6af0*/  @P5 BRA `(.L_x_155) ;  /* 0xfffffff800985947 */ /* 0x001fea000383ffff */
.L_x_151:
[----:B------:R-:W-:Y:S01]  /*6b00*/  ISETP.GE.U32.AND P2, PT, R5, 0x9, PT ;  /* 0x000000090500780c */ /* 0x000fe20003f46070 */
[----:B------:R-:W-:Y:S05]  /*6b10*/  WARPSYNC.ALL ;  /* 0x0000000000007948 */ /* 0x000fea0003800000 */
[----:B------:R-:W-:-:S07]  /*6b20*/  ELECT P1, URZ, PT ;  /* 0x00000000003f782f */ /* 0x000fce0003820000 */
[----:B------:R-:W-:-:S05]  /*6b30*/  @P2 IMAD.WIDE.U32 R6, R5, 0x38e38e39, RZ ;  /* 0x38e38e3905062825 */ /* 0x000fca00078e00ff */
[----:B-----5:R-:W-:-:S04]  /*6b40*/  @P2 SHF.R.U32.HI R0, RZ, 0x1, R7 ;  /* 0x00000001ff002819 */ /* 0x020fc80000011607 */
[----:B------:R-:W-:-:S04]  /*6b50*/  @P2 LOP3.LUT R0, R0, 0x1, RZ, 0xc0, !PT ;  /* 0x0000000100002812 */ /* 0x000fc800078ec0ff */
[----:B------:R-:W-:Y:S01]  /*6b60*/  @P2 ISETP.NE.U32.AND P0, PT, R0, 0x1, PT ;  /* 0x000000010000280c */ /* 0x000fe20003f05070 */
[----:B------:R-:W-:-:S12]  /*6b70*/  @!P1 EXIT ;  /* 0x000000000000994d */ /* 0x000fd80003800000 */
[----:B------:R-:W-:Y:S01]  /*6b80*/  LOP3.LUT R3, R3, 0x2, RZ, 0xfc, !PT ;  /* 0x0000000203037812 */ /* 0x000fe200078efcff */
[----:B------:R-:W-:Y:S01]  /*6b90*/  IMAD.MOV.U32 R0, RZ, RZ, 0x1 ;  /* 0x00000001ff007424 */ /* 0x000fe200078e00ff */
[----:B------:R-:W-:Y:S02]  /*6ba0*/  @P2 ISETP.NE.U32.AND.EX P0, PT, RZ, RZ, PT, P0 ;  /* 0x000000ffff00220c */ /* 0x000fe40003f05100 */
[----:B------:R-:W-:Y:S02]  /*6bb0*/  ISETP.NE.AND P1, PT, R3, 0x3, PT ;  /* 0x000000030300780c */ /* 0x000fe40003f25270 */
[----:B------:R-:W-:-:S11]  /*6bc0*/  @P2 SEL R0, RZ, 0x1, !P0 ;  /* 0x00000001ff002807 */ /* 0x000fd60004000000 */
[----:B------:R-:W-:Y:S05]  /*6bd0*/  @!P1 BRA `(.L_x_156) ;  /* 0x0000000000049947 */ /* 0x000fea0003800000 */
[----:B------:R-:W-:Y:S01]  /*6be0*/  BPT.TRAP 0x1 ;  /* 0x000000040000795c */ /* 0x000fe20000300000 */
.L_x_156:
[----:B------:R-:W0:Y:S01]  /*6bf0*/  S2R R7, SR_CgaCtaId ;  /* 0x0000000000077919 */ /* 0x000e220000008800 */
[----:B------:R-:W-:Y:S01]  /*6c00*/  IMAD.WIDE.U32 R2, R5, 0x38e38e39, RZ ;  /* 0x38e38e3905027825 */ /* 0x000fe200078e00ff */
[----:B------:R-:W-:-:S04]  /*6c10*/  MOV R4, 0x400 ;  /* 0x0000040000047802 */ /* 0x000fc80000000f00 */
[----:B------:R-:W-:-:S05]  /*6c20*/  SHF.R.U32.HI R2, RZ, 0x1, R3 ;  /* 0x00000001ff027819 */ /* 0x000fca0000011603 */
[----:B------:R-:W-:Y:S01]  /*6c30*/  IMAD R5, R2, -0x9, R5 ;  /* 0xfffffff702057824 */ /* 0x000fe200078e0205 */
[----:B0-----:R-:W-:-:S05]  /*6c40*/  LEA R4, R7, R4, 0x18 ;  /* 0x0000000407047211 */ /* 0x001fca00078ec0ff */
[----:B------:R-:W-:Y:S01]  /*6c50*/  VIADD R2, R4, 0x36048 ;  /* 0x0003604804027836 */ /* 0x000fe20000000000 */
[----:B------:R-:W-:-:S03]  /*6c60*/  SHF.L.U32 R4, R0, 0x1f, RZ ;  /* 0x0000001f00047819 */ /* 0x000fc600000006ff */
[----:B------:R-:W-:-:S07]  /*6c70*/  IMAD R3, R5, 0x8, R2 ;  /* 0x0000000805037824 */ /* 0x000fce00078e0202 */
.L_x_157:
[----:B0-----:R0:W1:Y:S02]  /*6c80*/  SYNCS.PHASECHK.TRANS64.TRYWAIT P0, [R3+URZ], R4 ;  /* 0x00000004030075a7 */ /* 0x001064000800017f */
[----:B-1----:R-:W-:Y:S05]  /*6c90*/  @!P0 NANOSLEEP.SYNCS 0x989680 ;  /* 0x009896800000895d */ /* 0x002fea0003900000 */
[----:B------:R-:W1:Y:S02]  /*6ca0*/  @!P0 SYNCS.PHASECHK.TRANS64 P0, [R3+URZ], R4 ;  /* 0x00000004030085a7 */ /* 0x000e64000800007f */
[----:B-1----:R-:W-:Y:S05]  /*6cb0*/  @!P0 BRA `(.L_x_157) ;  /* 0xfffffffc00f08947 */ /* 0x002fea000383ffff */
[----:B------:R-:W-:-:S05]  /*6cc0*/  VIADD R5, R5, 0x1 ;  /* 0x0000000105057836 */ /* 0x000fca0000000000 */
[----:B------:R-:W-:-:S04]  /*6cd0*/  ISETP.NE.AND P0, PT, R5, 0x9, PT ;  /* 0x000000090500780c */ /* 0x000fc80003f05270 */
[----:B0-----:R-:W-:Y:S02]  /*6ce0*/  SEL R3, RZ, 0x1, P0 ;  /* 0x00000001ff037807 */ /* 0x001fe40000000000 */
[----:B------:R-:W-:Y:S02]  /*6cf0*/  SEL R5, R5, RZ, P0 ;  /* 0x000000ff05057207 */ /* 0x000fe40000000000 */
[----:B------:R-:W-:-:S03]  /*6d00*/  LOP3.LUT R7, R0, R3, RZ, 0x3c, !PT ;  /* 0x0000000300077212 */ /* 0x000fc600078e3cff */
[----:B------:R-:W-:Y:S01]  /*6d10*/  IMAD R0, R5, 0x8, R2 ;  /* 0x0000000805007824 */ /* 0x000fe200078e0202 */
[----:B------:R-:W-:-:S07]  /*6d20*/  SHF.L.U32 R3, R7, 0x1f, RZ ;  /* 0x0000001f07037819 */ /* 0x000fce00000006ff */
.L_x_158:
        /* <DEDUP_REMOVED lines=11> */
.L_x_159:
        /* <DEDUP_REMOVED lines=11> */
.L_x_160:
        /* <DEDUP_REMOVED lines=11> */
.L_x_161:
        /* <DEDUP_REMOVED lines=11> */
.L_x_162:
        /* <DEDUP_REMOVED lines=11> */
.L_x_163:
        /* <DEDUP_REMOVED lines=11> */
.L_x_164:
        /* <DEDUP_REMOVED lines=11> */
.L_x_165:
[----:B0-----:R0:W1:Y:S02]  /*7200*/  SYNCS.PHASECHK.TRANS64.TRYWAIT P0, [R5+URZ], R0 ;  /* 0x00000000050075a7 */ /* 0x001064000800017f */
[----:B-1----:R-:W-:Y:S05]  /*7210*/  @!P0 NANOSLEEP.SYNCS 0x989680 ;  /* 0x009896800000895d */ /* 0x002fea0003900000 */
[----:B------:R-:W1:Y:S02]  /*7220*/  @!P0 SYNCS.PHASECHK.TRANS64 P0, [R5+URZ], R0 ;  /* 0x00000000050085a7 */ /* 0x000e64000800007f */
[----:B-1----:R-:W-:Y:S05]  /*7230*/  @P0 EXIT ;  /* 0x000000000000094d */ /* 0x002fea0003800000 */
[----:B------:R-:W-:Y:S05]  /*7240*/  BRA `(.L_x_165) ;  /* 0xfffffffc00ec7947 */ /* 0x000fea000383ffff */
.L_x_166:
[----:B------:R-:W-:-:S00]  /*7250*/  BRA `(.L_x_166) ;  /* 0xfffffffc00fc7947 */ /* 0x000fc0000383ffff */
[----:B------:R-:W-:-:S00]  /*7260*/  NOP ;  /* 0x0000000000007918 */ /* 0x000fc00000000000 */
        /* <DEDUP_REMOVED lines=9> */
.L_x_167:


//--------------------- .nv.shared._ZN7cutlass13device_kernelINS_4conv6kernel13ConvUniversalINS1_16ConvProblemShapeILNS1_8OperatorE0ELi2EEENS1_10collective14CollectiveConvINS1_46MainloopSm90TmaGmmaWarpSpecializedImplicitGemmILS5_0ELi9ELi2EN4cute5tupleIJNSA_1CILi2EEENSC_ILi1EEESE_EEENS1_36KernelImplicitTmaWarpSpecializedSm90ELi1EEENSB_IJNSC_ILi128EEENSC_ILi64EEENSB_IJSJ_EEEEEENS_10bfloat16_tESM_NSA_8TiledMMAINSA_8MMA_AtomIJNSA_4SM904GMMA27MMA_64x64x16_F32BF16BF16_SSILNSQ_5MajorE0ELSS_0ELNSQ_7ScaleInE1ELST_1EEEEEENSA_6LayoutINSB_IJSE_SE_SE_EEENSB_IJNSC_ILi0EEESY_SY_EEEEENSB_IJNSA_10UnderscoreES11_S11_EEEEENS7_6detail26Sm90ImplicitGemmTileTraitsINSA_20SM90_TMA_LOAD_IM2COLENSA_14ComposedLayoutINSA_7SwizzleILi3ELi4ELi3EEENSA_18smem_ptr_flag_bitsILi16EEENSW_INSB_IJNSB_IJNSC_ILi8EEENSC_ILi16EEEEEENSB_IJSJ_SE_EEENSB_IJSE_NSC_ILi9EEEEEEEEENSB_IJNSB_IJSJ_NSC_ILi512EEEEEENSB_IJSE_SY_EEENSB_IJSY_NSC_ILi8192EEEEEEEEEEEEEvEENS15_INSA_23SM90_TMA_LOAD_MULTICASTENS17_IS19_S1B_NSW_INSB_IJNSB_IJS1C_S1C_EEES1F_S1H_EEENSB_IJS1K_S1L_NSB_IJSY_NSC_ILi4096EEEEEEEEEEEEEvEEEENS_8epilogue10collective6detail29Sm90TmaWarpSpecializedAdapterINS23_15DefaultEpilogueISM_NSB_IJNSB_IJlllEEESE_SY_EEES28_NS22_6thread17LinearCombinationISM_Li1EffLNS29_9ScaleType4KindE0ELNS_15FloatRoundStyleE2ESM_EENS_4gemm15EpilogueDefaultEEEEEvvEEEEvNT_6ParamsE --------------------------
	.section	.nv.shared._ZN7cutlass13device_kernelINS_4conv6kernel13ConvUniversalINS1_16ConvProblemShapeILNS1_8OperatorE0ELi2EEENS1_10collective14CollectiveConvINS1_46MainloopSm90TmaGmmaWarpSpecializedImplicitGemmILS5_0ELi9ELi2EN4cute5tupleIJNSA_1CILi2EEENSC_ILi1EEESE_EEENS1_36KernelImplicitTmaWarpSpecializedSm90ELi1EEENSB_IJNSC_ILi128EEENSC_ILi64EEENSB_IJSJ_EEEEEENS_10bfloat16_tESM_NSA_8TiledMMAINSA_8MMA_AtomIJNSA_4SM904GMMA27MMA_64x64x16_F32BF16BF16_SSILNSQ_5MajorE0ELSS_0ELNSQ_7ScaleInE1ELST_1EEEEEENSA_6LayoutINSB_IJSE_SE_SE_EEENSB_IJNSC_ILi0EEESY_SY_EEEEENSB_IJNSA_10UnderscoreES11_S11_EEEEENS7_6detail26Sm90ImplicitGemmTileTraitsINSA_20SM90_TMA_LOAD_IM2COLENSA_14ComposedLayoutINSA_7SwizzleILi3ELi4ELi3EEENSA_18smem_ptr_flag_bitsILi16EEENSW_INSB_IJNSB_IJNSC_ILi8EEENSC_ILi16EEEEEENSB_IJSJ_SE_EEENSB_IJSE_NSC_ILi9EEEEEEEEENSB_IJNSB_IJSJ_NSC_ILi512EEEEEENSB_IJSE_SY_EEENSB_IJSY_NSC_ILi8192EEEEEEEEEEEEEvEENS15_INSA_23SM90_TMA_LOAD_MULTICASTENS17_IS19_S1B_NSW_INSB_IJNSB_IJS1C_S1C_EEES1F_S1H_EEENSB_IJS1K_S1L_NSB_IJSY_NSC_ILi4096EEEEEEEEEEEEEvEEEENS_8epilogue10collective6detail29Sm90TmaWarpSpecializedAdapterINS23_15DefaultEpilogueISM_NSB_IJNSB_IJlllEEESE_SY_EEES28_NS22_6thread17LinearCombinationISM_Li1EffLNS29_9ScaleType4KindE0ELNS_15FloatRoundStyleE2ESM_EENS_4gemm15EpilogueDefaultEEEEEvvEEEEvNT_6ParamsE,"aw",@nobits
	.sectionflags	@""
	.align	16
	.zero		1024


//--------------------- .nv.shared.reserved.0     --------------------------
	.section	.nv.shared.reserved.0,"aw",@nobits
	.weak		__nv_reservedSMEM_offset_0_alias
	.size		__nv_reservedSMEM_offset_0_alias, 0, 0
	.other		__nv_reservedSMEM_offset_0_alias,@"STO_CUDA_RESERVED_SHARED STV_DEFAULT"
__nv_reservedSMEM_offset_0_alias:
	.zero		0


//--------------------- .nv.global                --------------------------
	.section	.nv.global,"aw",@nobits
.nv.global:
	.type		_ZN39_INTERNAL_0c7a574e_4_k_cu_fabfd2ec_29594cute1_E,@object
	.size		_ZN39_INTERNAL_0c7a574e_4_k_cu_fabfd2ec_29594cute1_E,(_ZN39_INTERNAL_0c7a574e_4_k_cu_fabfd2ec_29594cuda3std3__45__cpo6cbeginE - _ZN39_INTERNAL_0c7a574e_4_k_cu_fabfd2ec_29594cute1_E)
_ZN39_INTERNAL_0c7a574e_4_k_cu_fabfd2ec_29594cute1_E:
	.zero		1
	.type		_ZN39_INTERNAL_0c7a574e_4_k_cu_fabfd2ec_29594cuda3std3__45__cpo6cbeginE,@object
	.size		_ZN39_INTERNAL_0c7a574e_4_k_cu_fabfd2ec_29594cuda3std3__45__cpo6cbeginE,(_ZN39_INTERNAL_0c7a574e_4_k_cu_fabfd2ec_29594cuda3std3__48in_placeE - _ZN39_INTERNAL_0c7a574e_4_k_cu_fabfd2ec_29594cuda3std3__45__cpo6cbeginE)
_ZN39_INTERNAL_0c7a574e_4_k_cu_fabfd2ec_29594cuda3std3__45__cpo6cbeginE:
	.zero		1
	.type		_ZN39_INTERNAL_0c7a574e_4_k_cu_fabfd2ec_29594cuda3std3__48in_placeE,@object
	.size		_ZN39_INTERNAL_0c7a574e_4_k_cu_fabfd2ec_29594cuda3std3__48in_placeE,(_ZN39_INTERNAL_0c7a574e_4_k_cu_fabfd2ec_29594cuda3std6ranges3__45__cpo9iter_moveE - _ZN39_INTERNAL_0c7a574e_4_k_cu_fabfd2ec_29594cuda3std3__48in_placeE)
_ZN39_INTERNAL_0c7a574e_4_k_cu_fabfd2ec_29594cuda3std3__48in_placeE:
	.zero		1
	.type		_ZN39_INTERNAL_0c7a574e_4_k_cu_fabfd2ec_29594cuda3std6ranges3__45__cpo9iter_moveE,@object
	.size		_ZN39_INTERNAL_0c7a574e_4_k_cu_fabfd2ec_29594cuda3std6ranges3__45__cpo9iter_moveE,(_ZN39_INTERNAL_0c7a574e_4_k_cu_fabfd2ec_29594cuda3std3__45__cpo5beginE - _ZN39_INTERNAL_0c7a574e_4_k_cu_fabfd2ec_29594cuda3std6ranges3__45__cpo9iter_moveE)
_ZN39_INTERNAL_0c7a574e_4_k_cu_fabfd2ec_29594cuda3std6ranges3__45__cpo9iter_moveE:
	.zero		1
	.type		_ZN39_INTERNAL_0c7a574e_4_k_cu_fabfd2ec_29594cuda3std3__45__cpo5beginE,@object
	.size		_ZN39_INTERNAL_0c7a574e_4_k_cu_fabfd2ec_29594cuda3std3__45__cpo5beginE,(_ZN39_INTERNAL_0c7a574e_4_k_cu_fabfd2ec_29594cuda3std3__441_GLOBAL__N__0c7a574e_4_k_cu_fabfd2ec_29596ignoreE - _ZN39_INTERNAL_0c7a574e_4_k_cu_fabfd2ec_29594cuda3std3__45__cpo5beginE)
_ZN39_INTERNAL_0c7a574e_4_k_cu_fabfd2ec_29594cuda3std3__45__cpo5beginE:
	.zero		1
	.type		_ZN39_INTERNAL_0c7a574e_4_k_cu_fabfd2ec_29594cuda3std3__441_GLOBAL__N__0c7a574e_4_k_cu_fabfd2ec_29596ignoreE,@object
	.size		_ZN39_INTERNAL_0c7a574e_4_k_cu_fabfd2ec_29594cuda3std3__441_GLOBAL__N__0c7a574e_4_k_cu_fabfd2ec_29596ignoreE,(_ZN39_INTERNAL_0c7a574e_4_k_cu_fabfd2ec_29594cute7productE - _ZN39_INTERNAL_0c7a574e_4_k_cu_fabfd2ec_29594cuda3std3__441_GLOBAL__N__0c7a574e_4_k_cu_fabfd2ec_29596ignoreE)
_ZN39_INTERNAL_0c7a574e_4_k_cu_fabfd2ec_29594cuda3std3__441_GLOBAL__N__0c7a574e_4_k_cu_fabfd2ec_29596ignoreE:
	.zero		1
	.type		_ZN39_INTERNAL_0c7a574e_4_k_cu_fabfd2ec_29594cute7productE,@object
	.size		_ZN39_INTERNAL_0c7a574e_4_k_cu_fabfd2ec_29594cute7productE,(_ZN39_INTERNAL_0c7a574e_4_k_cu_fabfd2ec_29594cuda3std3__45__cpo3endE - _ZN39_INTERNAL_0c7a574e_4_k_cu_fabfd2ec_29594cute7productE)
_ZN39_INTERNAL_0c7a574e_4_k_cu_fabfd2ec_29594cute7productE:
	.zero		1
	.type		_ZN39_INTERNAL_0c7a574e_4_k_cu_fabfd2ec_29594cuda3std3__45__cpo3endE,@object
	.size		_ZN39_INTERNAL_0c7a574e_4_k_cu_fabfd2ec_29594cuda3std3__45__cpo3endE,(_ZN39_INTERNAL_0c7a574e_4_k_cu_fabfd2ec_29594cuda3std3__419piecewise_constructE - _ZN39_INTERNAL_0c7a574e_4_k_cu_fabfd2ec_29594cuda3std3__45__cpo3endE)
_ZN39_INTERNAL_0c7a574e_4_k_cu_fabfd2ec_29594cuda3std3__45__cpo3endE:
	.zero		1
	.type		_ZN39_INTERNAL_0c7a574e_4_k_cu_fabfd2ec_29594cuda3std3__419piecewise_constructE,@object
	.size		_ZN39_INTERNAL_0c7a574e_4_k_cu_fabfd2ec_29594cuda3std3__419piecewise_constructE,(_ZN39_INTERNAL_0c7a574e_4_k_cu_fabfd2ec_29594cuda3std3__45__cpo4cendE - _ZN39_INTERNAL_0c7a574e_4_k_cu_fabfd2ec_29594cuda3std3__419piecewise_constructE)
_ZN39_INTERNAL_0c7a574e_4_k_cu_fabfd2ec_29594cuda3std3__419piecewise_constructE:
	.zero		1
	.type		_ZN39_INTERNAL_0c7a574e_4_k_cu_fabfd2ec_29594cuda3std3__45__cpo4cendE,@object
	.size		_ZN39_INTERNAL_0c7a574e_4_k_cu_fabfd2ec_29594cuda3std3__45__cpo4cendE,(_ZN39_INTERNAL_0c7a574e_4_k_cu_fabfd2ec_29594cuda3std6ranges3__45__cpo4swapE - _ZN39_INTERNAL_0c7a574e_4_k_cu_fabfd2ec_29594cuda3std3__45__cpo4cendE)
_ZN39_INTERNAL_0c7a574e_4_k_cu_fabfd2ec_29594cuda3std3__45__cpo4cendE:
	.zero		1
	.type		_ZN39_INTERNAL_0c7a574e_4_k_cu_fabfd2ec_29594cuda3std6ranges3__45__cpo4swapE,@object
	.size		_ZN39_INTERNAL_0c7a574e_4_k_cu_fabfd2ec_29594cuda3std6ranges3__45__cpo4swapE,(.L_7 - _ZN39_INTERNAL_0c7a574e_4_k_cu_fabfd2ec_29594cuda3std6ranges3__45__cpo4swapE)
_ZN39_INTERNAL_0c7a574e_4_k_cu_fabfd2ec_29594cuda3std6ranges3__45__cpo4swapE:
	.zero		1
.L_7:


//--------------------- .nv.constant0._ZN7cutlass13device_kernelINS_4conv6kernel13ConvUniversalINS1_16ConvProblemShapeILNS1_8OperatorE0ELi2EEENS1_10collective14CollectiveConvINS1_46MainloopSm90TmaGmmaWarpSpecializedImplicitGemmILS5_0ELi9ELi2EN4cute5tupleIJNSA_1CILi2EEENSC_ILi1EEESE_EEENS1_36KernelImplicitTmaWarpSpecializedSm90ELi1EEENSB_IJNSC_ILi128EEENSC_ILi64EEENSB_IJSJ_EEEEEENS_10bfloat16_tESM_NSA_8TiledMMAINSA_8MMA_AtomIJNSA_4SM904GMMA27MMA_64x64x16_F32BF16BF16_SSILNSQ_5MajorE0ELSS_0ELNSQ_7ScaleInE1ELST_1EEEEEENSA_6LayoutINSB_IJSE_SE_SE_EEENSB_IJNSC_ILi0EEESY_SY_EEEEENSB_IJNSA_10UnderscoreES11_S11_EEEEENS7_6detail26Sm90ImplicitGemmTileTraitsINSA_20SM90_TMA_LOAD_IM2COLENSA_14ComposedLayoutINSA_7SwizzleILi3ELi4ELi3EEENSA_18smem_ptr_flag_bitsILi16EEENSW_INSB_IJNSB_IJNSC_ILi8EEENSC_ILi16EEEEEENSB_IJSJ_SE_EEENSB_IJSE_NSC_ILi9EEEEEEEEENSB_IJNSB_IJSJ_NSC_ILi512EEEEEENSB_IJSE_SY_EEENSB_IJSY_NSC_ILi8192EEEEEEEEEEEEEvEENS15_INSA_23SM90_TMA_LOAD_MULTICASTENS17_IS19_S1B_NSW_INSB_IJNSB_IJS1C_S1C_EEES1F_S1H_EEENSB_IJS1K_S1L_NSB_IJSY_NSC_ILi4096EEEEEEEEEEEEEvEEEENS_8epilogue10collective6detail29Sm90TmaWarpSpecializedAdapterINS23_15DefaultEpilogueISM_NSB_IJNSB_IJlllEEESE_SY_EEES28_NS22_6thread17LinearCombinationISM_Li1EffLNS29_9ScaleType4KindE0ELNS_15FloatRoundStyleE2ESM_EENS_4gemm15EpilogueDefaultEEEEEvvEEEEvNT_6ParamsE --------------------------
	.section	.nv.constant0._ZN7cutlass13device_kernelINS_4conv6kernel13ConvUniversalINS1_16ConvProblemShapeILNS1_8OperatorE0ELi2EEENS1_10collective14CollectiveConvINS1_46MainloopSm90TmaGmmaWarpSpecializedImplicitGemmILS5_0ELi9ELi2EN4cute5tupleIJNSA_1CILi2EEENSC_ILi1EEESE_EEENS1_36KernelImplicitTmaWarpSpecializedSm90ELi1EEENSB_IJNSC_ILi128EEENSC_ILi64EEENSB_IJSJ_EEEEEENS_10bfloat16_tESM_NSA_8TiledMMAINSA_8MMA_AtomIJNSA_4SM904GMMA27MMA_64x64x16_F32BF16BF16_SSILNSQ_5MajorE0ELSS_0ELNSQ_7ScaleInE1ELST_1EEEEEENSA_6LayoutINSB_IJSE_SE_SE_EEENSB_IJNSC_ILi0EEESY_SY_EEEEENSB_IJNSA_10UnderscoreES11_S11_EEEEENS7_6detail26Sm90ImplicitGemmTileTraitsINSA_20SM90_TMA_LOAD_IM2COLENSA_14ComposedLayoutINSA_7SwizzleILi3ELi4ELi3EEENSA_18smem_ptr_flag_bitsILi16EEENSW_INSB_IJNSB_IJNSC_ILi8EEENSC_ILi16EEEEEENSB_IJSJ_SE_EEENSB_IJSE_NSC_ILi9EEEEEEEEENSB_IJNSB_IJSJ_NSC_ILi512EEEEEENSB_IJSE_SY_EEENSB_IJSY_NSC_ILi8192EEEEEEEEEEEEEvEENS15_INSA_23SM90_TMA_LOAD_MULTICASTENS17_IS19_S1B_NSW_INSB_IJNSB_IJS1C_S1C_EEES1F_S1H_EEENSB_IJS1K_S1L_NSB_IJSY_NSC_ILi4096EEEEEEEEEEEEEvEEEENS_8epilogue10collective6detail29Sm90TmaWarpSpecializedAdapterINS23_15DefaultEpilogueISM_NSB_IJNSB_IJlllEEESE_SY_EEES28_NS22_6thread17LinearCombinationISM_Li1EffLNS29_9ScaleType4KindE0ELNS_15FloatRoundStyleE2ESM_EENS_4gemm15EpilogueDefaultEEEEEvvEEEEvNT_6ParamsE,"a",@progbits
	.sectionflags	@""
	.align	4
.nv.constant0._ZN7cutlass13device_kernelINS_4conv6kernel13ConvUniversalINS1_16ConvProblemShapeILNS1_8OperatorE0ELi2EEENS1_10collective14CollectiveConvINS1_46MainloopSm90TmaGmmaWarpSpecializedImplicitGemmILS5_0ELi9ELi2EN4cute5tupleIJNSA_1CILi2EEENSC_ILi1EEESE_EEENS1_36KernelImplicitTmaWarpSpecializedSm90ELi1EEENSB_IJNSC_ILi128EEENSC_ILi64EEENSB_IJSJ_EEEEEENS_10bfloat16_tESM_NSA_8TiledMMAINSA_8MMA_AtomIJNSA_4SM904GMMA27MMA_64x64x16_F32BF16BF16_SSILNSQ_5MajorE0ELSS_0ELNSQ_7ScaleInE1ELST_1EEEEEENSA_6LayoutINSB_IJSE_SE_SE_EEENSB_IJNSC_ILi0EEESY_SY_EEEEENSB_IJNSA_10UnderscoreES11_S11_EEEEENS7_6detail26Sm90ImplicitGemmTileTraitsINSA_20SM90_TMA_LOAD_IM2COLENSA_14ComposedLayoutINSA_7SwizzleILi3ELi4ELi3EEENSA_18smem_ptr_flag_bitsILi16EEENSW_INSB_IJNSB_IJNSC_ILi8EEENSC_ILi16EEEEEENSB_IJSJ_SE_EEENSB_IJSE_NSC_ILi9EEEEEEEEENSB_IJNSB_IJSJ_NSC_ILi512EEEEEENSB_IJSE_SY_EEENSB_IJSY_NSC_ILi8192EEEEEEEEEEEEEvEENS15_INSA_23SM90_TMA_LOAD_MULTICASTENS17_IS19_S1B_NSW_INSB_IJNSB_IJS1C_S1C_EEES1F_S1H_EEENSB_IJS1K_S1L_NSB_IJSY_NSC_ILi4096EEEEEEEEEEEEEvEEEENS_8epilogue10collective6detail29Sm90TmaWarpSpecializedAdapterINS23_15DefaultEpilogueISM_NSB_IJNSB_IJlllEEESE_SY_EEES28_NS22_6thread17LinearCombinationISM_Li1EffLNS29_9ScaleType4KindE0ELNS_15FloatRoundStyleE2ESM_EENS_4gemm15EpilogueDefaultEEEEEvvEEEEvNT_6ParamsE:
	.zero		1536


//--------------------- SYMBOLS --------------------------

	.type		.nv.reservedSmem.offset0,@object
	.size		.nv.reservedSmem.offset0,0x4
